	.target	sm_90a

	.elftype	@"ET_EXEC"


//--------------------- .note.nv.tkinfo           --------------------------
	.section	.note.nv.tkinfo,"",@"SHT_NOTE"
	.sectionflags	@"SHF_NOTE_NV_TKINFO"
	.tkinfo
        /*0018*/ 	.word	0x00000002
        /*0030*/ 	.string	""
        /*0030*/ 	.string	"ptxas"
        /*0030*/ 	.string	"Cuda compilation tools, release 13.0, V13.0.88"
        /*0030*/ 	.string	"Build cuda_13.0.r13.0/compiler.36424714_0"
        /*0030*/ 	.string	"-arch sm_90a -m 64 "



//--------------------- .note.nv.cuinfo           --------------------------
	.section	.note.nv.cuinfo,"",@"SHT_NOTE"
	.sectionflags	@"SHF_NOTE_NV_CUINFO"
        /*0018*/ 	.short	0x0002
        /*001a*/ 	.short	0x005a
        /*001c*/ 	.short	0x0082
	.zero		2


//--------------------- .nv.info                  --------------------------
	.section	.nv.info,"",@"SHT_CUDA_INFO"
	.align	4


	//----- nvinfo : EIATTR_REGCOUNT
	.align		4
        /*0000*/ 	.byte	0x04, 0x2f
        /*0002*/ 	.short	(.L_12 - .L_11)
	.align		4
.L_11:
        /*0004*/ 	.word	index@(_ZN7cutlass13device_kernelINS_4conv6kernel13ConvUniversalINS1_16ConvProblemShapeILNS1_8OperatorE0ELi2EEENS1_10collective14CollectiveConvINS1_46MainloopSm90TmaGmmaWarpSpecializedImplicitGemmILS5_0ELi37ELi2EN4cute5tupleIJNSA_1CILi1EEESD_SD_EEENS1_36KernelImplicitTmaWarpSpecializedSm90ELi1EEENSB_IJNSC_ILi128EEENSC_ILi64EEENSB_IJNSC_ILi32EEEEEEEEENS_12float_e4m3_tESM_NSA_8TiledMMAINSA_8MMA_AtomIJNSA_4SM904GMMA30MMA_64x64x32_F32E4M3E4M3_SS_TNILNSQ_7ScaleInE1ELSS_1EEEEEENSA_6LayoutISE_NSB_IJNSC_ILi0EEESW_SW_EEEEENSB_IJNSA_10UnderscoreESZ_SZ_EEEEENS7_6detail26Sm90ImplicitGemmTileTraitsINSA_20SM90_TMA_LOAD_IM2COLENSA_14ComposedLayoutINSA_7SwizzleILi1ELi4ELi3EEENSA_18smem_ptr_flag_bitsILi8EEENSV_INSB_IJNSB_IJNSC_ILi8EEENSC_ILi16EEEEEENSB_IJSJ_SD_EEENSB_IJSD_NSC_ILi37EEEEEEEEENSB_IJNSB_IJSJ_NSC_ILi256EEEEEENSB_IJSD_SW_EEENSB_IJSW_NSC_ILi4096EEEEEEEEEEEEEvEENS13_INSA_13SM90_TMA_LOADENS15_IS17_S19_NSV_INSB_IJNSB_IJS1A_S1A_EEES1D_S1F_EEENSB_IJS1I_S1J_NSB_IJSW_NSC_ILi2048EEEEEEEEEEEEEvEEEENS_8epilogue10collective6detail29Sm90TmaWarpSpecializedAdapterINS21_15DefaultEpilogueISM_NSB_IJNSB_IJlllEEESD_SW_EEES26_NS20_6thread17LinearCombinationISM_Li1EffLNS27_9ScaleType4KindE0ELNS_15FloatRoundStyleE2ESM_EENS_4gemm15EpilogueDefaultEEEEEvvEEEEvNT_6ParamsE)
        /*0008*/ 	.word	0x0000005a


	//----- nvinfo : EIATTR_FRAME_SIZE
	.align		4
.L_12:
        /*000c*/ 	.byte	0x04, 0x11
        /*000e*/ 	.short	(.L_14 - .L_13)
	.align		4
.L_13:
        /*0010*/ 	.word	index@(_ZN7cutlass13device_kernelINS_4conv6kernel13ConvUniversalINS1_16ConvProblemShapeILNS1_8OperatorE0ELi2EEENS1_10collective14CollectiveConvINS1_46MainloopSm90TmaGmmaWarpSpecializedImplicitGemmILS5_0ELi37ELi2EN4cute5tupleIJNSA_1CILi1EEESD_SD_EEENS1_36KernelImplicitTmaWarpSpecializedSm90ELi1EEENSB_IJNSC_ILi128EEENSC_ILi64EEENSB_IJNSC_ILi32EEEEEEEEENS_12float_e4m3_tESM_NSA_8TiledMMAINSA_8MMA_AtomIJNSA_4SM904GMMA30MMA_64x64x32_F32E4M3E4M3_SS_TNILNSQ_7ScaleInE1ELSS_1EEEEEENSA_6LayoutISE_NSB_IJNSC_ILi0EEESW_SW_EEEEENSB_IJNSA_10UnderscoreESZ_SZ_EEEEENS7_6detail26Sm90ImplicitGemmTileTraitsINSA_20SM90_TMA_LOAD_IM2COLENSA_14ComposedLayoutINSA_7SwizzleILi1ELi4ELi3EEENSA_18smem_ptr_flag_bitsILi8EEENSV_INSB_IJNSB_IJNSC_ILi8EEENSC_ILi16EEEEEENSB_IJSJ_SD_EEENSB_IJSD_NSC_ILi37EEEEEEEEENSB_IJNSB_IJSJ_NSC_ILi256EEEEEENSB_IJSD_SW_EEENSB_IJSW_NSC_ILi4096EEEEEEEEEEEEEvEENS13_INSA_13SM90_TMA_LOADENS15_IS17_S19_NSV_INSB_IJNSB_IJS1A_S1A_EEES1D_S1F_EEENSB_IJS1I_S1J_NSB_IJSW_NSC_ILi2048EEEEEEEEEEEEEvEEEENS_8epilogue10collective6detail29Sm90TmaWarpSpecializedAdapterINS21_15DefaultEpilogueISM_NSB_IJNSB_IJlllEEESD_SW_EEES26_NS20_6thread17LinearCombinationISM_Li1EffLNS27_9ScaleType4KindE0ELNS_15FloatRoundStyleE2ESM_EENS_4gemm15EpilogueDefaultEEEEEvvEEEEvNT_6ParamsE)
        /*0014*/ 	.word	0x00000000


	//----- nvinfo : EIATTR_MIN_STACK_SIZE
	.align		4
.L_14:
        /*0018*/ 	.byte	0x04, 0x12
        /*001a*/ 	.short	(.L_16 - .L_15)
	.align		4
.L_15:
        /*001c*/ 	.word	index@(_ZN7cutlass13device_kernelINS_4conv6kernel13ConvUniversalINS1_16ConvProblemShapeILNS1_8OperatorE0ELi2EEENS1_10collective14CollectiveConvINS1_46MainloopSm90TmaGmmaWarpSpecializedImplicitGemmILS5_0ELi37ELi2EN4cute5tupleIJNSA_1CILi1EEESD_SD_EEENS1_36KernelImplicitTmaWarpSpecializedSm90ELi1EEENSB_IJNSC_ILi128EEENSC_ILi64EEENSB_IJNSC_ILi32EEEEEEEEENS_12float_e4m3_tESM_NSA_8TiledMMAINSA_8MMA_AtomIJNSA_4SM904GMMA30MMA_64x64x32_F32E4M3E4M3_SS_TNILNSQ_7ScaleInE1ELSS_1EEEEEENSA_6LayoutISE_NSB_IJNSC_ILi0EEESW_SW_EEEEENSB_IJNSA_10UnderscoreESZ_SZ_EEEEENS7_6detail26Sm90ImplicitGemmTileTraitsINSA_20SM90_TMA_LOAD_IM2COLENSA_14ComposedLayoutINSA_7SwizzleILi1ELi4ELi3EEENSA_18smem_ptr_flag_bitsILi8EEENSV_INSB_IJNSB_IJNSC_ILi8EEENSC_ILi16EEEEEENSB_IJSJ_SD_EEENSB_IJSD_NSC_ILi37EEEEEEEEENSB_IJNSB_IJSJ_NSC_ILi256EEEEEENSB_IJSD_SW_EEENSB_IJSW_NSC_ILi4096EEEEEEEEEEEEEvEENS13_INSA_13SM90_TMA_LOADENS15_IS17_S19_NSV_INSB_IJNSB_IJS1A_S1A_EEES1D_S1F_EEENSB_IJS1I_S1J_NSB_IJSW_NSC_ILi2048EEEEEEEEEEEEEvEEEENS_8epilogue10collective6detail29Sm90TmaWarpSpecializedAdapterINS21_15DefaultEpilogueISM_NSB_IJNSB_IJlllEEESD_SW_EEES26_NS20_6thread17LinearCombinationISM_Li1EffLNS27_9ScaleType4KindE0ELNS_15FloatRoundStyleE2ESM_EENS_4gemm15EpilogueDefaultEEEEEvvEEEEvNT_6ParamsE)
        /*0020*/ 	.word	0x00000000
.L_16:


//--------------------- .nv.compat                --------------------------
	.section	.nv.compat,"",@"SHT_CUDA_COMPAT_INFO"
	.align	4
        /*0000*/ 	.byte	0x02, 0x09, 0x01, 0x00, 0x02, 0x02, 0x04, 0x00, 0x02, 0x05, 0x05, 0x00, 0x03, 0x07, 0x01, 0x01
        /*0010*/ 	.byte	0x02, 0x03, 0x01, 0x00, 0x02, 0x06, 0x01, 0x00, 0x04, 0x0b, 0x08, 0x00, 0x00, 0x00, 0x00, 0x00
        /*0020*/ 	.byte	0x00, 0x00, 0x00, 0x00


//--------------------- .nv.info._ZN7cutlass13device_kernelINS_4conv6kernel13ConvUniversalINS1_16ConvProblemShapeILNS1_8OperatorE0ELi2EEENS1_10collective14CollectiveConvINS1_46MainloopSm90TmaGmmaWarpSpecializedImplicitGemmILS5_0ELi37ELi2EN4cute5tupleIJNSA_1CILi1EEESD_SD_EEENS1_36KernelImplicitTmaWarpSpecializedSm90ELi1EEENSB_IJNSC_ILi128EEENSC_ILi64EEENSB_IJNSC_ILi32EEEEEEEEENS_12float_e4m3_tESM_NSA_8TiledMMAINSA_8MMA_AtomIJNSA_4SM904GMMA30MMA_64x64x32_F32E4M3E4M3_SS_TNILNSQ_7ScaleInE1ELSS_1EEEEEENSA_6LayoutISE_NSB_IJNSC_ILi0EEESW_SW_EEEEENSB_IJNSA_10UnderscoreESZ_SZ_EEEEENS7_6detail26Sm90ImplicitGemmTileTraitsINSA_20SM90_TMA_LOAD_IM2COLENSA_14ComposedLayoutINSA_7SwizzleILi1ELi4ELi3EEENSA_18smem_ptr_flag_bitsILi8EEENSV_INSB_IJNSB_IJNSC_ILi8EEENSC_ILi16EEEEEENSB_IJSJ_SD_EEENSB_IJSD_NSC_ILi37EEEEEEEEENSB_IJNSB_IJSJ_NSC_ILi256EEEEEENSB_IJSD_SW_EEENSB_IJSW_NSC_ILi4096EEEEEEEEEEEEEvEENS13_INSA_13SM90_TMA_LOADENS15_IS17_S19_NSV_INSB_IJNSB_IJS1A_S1A_EEES1D_S1F_EEENSB_IJS1I_S1J_NSB_IJSW_NSC_ILi2048EEEEEEEEEEEEEvEEEENS_8epilogue10collective6detail29Sm90TmaWarpSpecializedAdapterINS21_15DefaultEpilogueISM_NSB_IJNSB_IJlllEEESD_SW_EEES26_NS20_6thread17LinearCombinationISM_Li1EffLNS27_9ScaleType4KindE0ELNS_15FloatRoundStyleE2ESM_EENS_4gemm15EpilogueDefaultEEEEEvvEEEEvNT_6ParamsE --------------------------
	.section	.nv.info._ZN7cutlass13device_kernelINS_4conv6kernel13ConvUniversalINS1_16ConvProblemShapeILNS1_8OperatorE0ELi2EEENS1_10collective14CollectiveConvINS1_46MainloopSm90TmaGmmaWarpSpecializedImplicitGemmILS5_0ELi37ELi2EN4cute5tupleIJNSA_1CILi1EEESD_SD_EEENS1_36KernelImplicitTmaWarpSpecializedSm90ELi1EEENSB_IJNSC_ILi128EEENSC_ILi64EEENSB_IJNSC_ILi32EEEEEEEEENS_12float_e4m3_tESM_NSA_8TiledMMAINSA_8MMA_AtomIJNSA_4SM904GMMA30MMA_64x64x32_F32E4M3E4M3_SS_TNILNSQ_7ScaleInE1ELSS_1EEEEEENSA_6LayoutISE_NSB_IJNSC_ILi0EEESW_SW_EEEEENSB_IJNSA_10UnderscoreESZ_SZ_EEEEENS7_6detail26Sm90ImplicitGemmTileTraitsINSA_20SM90_TMA_LOAD_IM2COLENSA_14ComposedLayoutINSA_7SwizzleILi1ELi4ELi3EEENSA_18smem_ptr_flag_bitsILi8EEENSV_INSB_IJNSB_IJNSC_ILi8EEENSC_ILi16EEEEEENSB_IJSJ_SD_EEENSB_IJSD_NSC_ILi37EEEEEEEEENSB_IJNSB_IJSJ_NSC_ILi256EEEEEENSB_IJSD_SW_EEENSB_IJSW_NSC_ILi4096EEEEEEEEEEEEEvEENS13_INSA_13SM90_TMA_LOADENS15_IS17_S19_NSV_INSB_IJNSB_IJS1A_S1A_EEES1D_S1F_EEENSB_IJS1I_S1J_NSB_IJSW_NSC_ILi2048EEEEEEEEEEEEEvEEEENS_8epilogue10collective6detail29Sm90TmaWarpSpecializedAdapterINS21_15DefaultEpilogueISM_NSB_IJNSB_IJlllEEESD_SW_EEES26_NS20_6thread17LinearCombinationISM_Li1EffLNS27_9ScaleType4KindE0ELNS_15FloatRoundStyleE2ESM_EENS_4gemm15EpilogueDefaultEEEEEvvEEEEvNT_6ParamsE,"",@"SHT_CUDA_INFO"
	.sectionflags	@""
	.align	4


	//----- nvinfo : EIATTR_CUDA_API_VERSION
	.align		4
        /*0000*/ 	.byte	0x04, 0x37
        /*0002*/ 	.short	(.L_18 - .L_17)
.L_17:
        /*0004*/ 	.word	0x00000082


	//----- nvinfo : EIATTR_KPARAM_INFO
	.align		4
.L_18:
        /*0008*/ 	.byte	0x04, 0x17
        /*000a*/ 	.short	(.L_20 - .L_19)
.L_19:
        /*000c*/ 	.word	0x00000000
        /*0010*/ 	.short	0x0000
        /*0012*/ 	.short	0x0070
        /*0014*/ 	.byte	0x00, 0xf0, 0x01, 0x0e


	//----- nvinfo : EIATTR_SPARSE_MMA_MASK
	.align		4
.L_20:
        /*0018*/ 	.byte	0x03, 0x50
        /*001a*/ 	.short	0x0000


	//----- nvinfo : EIATTR_MAXREG_COUNT
	.align		4
        /*001c*/ 	.byte	0x03, 0x1b
        /*001e*/ 	.short	0x00ff


	//----- nvinfo : EIATTR_NUM_BARRIERS
	.align		4
        /*0020*/ 	.byte	0x02, 0x4c
        /*0022*/ 	.byte	0x01
	.zero		1


	//----- nvinfo : EIATTR_MERCURY_ISA_VERSION
	.align		4
        /*0024*/ 	.byte	0x03, 0x5f
        /*0026*/ 	.short	0x0101


	//----- nvinfo : EIATTR_COOP_GROUP_MASK_REGIDS
	.align		4
        /*0028*/ 	.byte	0x04, 0x29
        /*002a*/ 	.short	(.L_22 - .L_21)


	//   ....[0]....
.L_21:
        /*002c*/ 	.word	0xffffffff


	//   ....[1]....
        /*0030*/ 	.word	0xffffffff


	//   ....[2]....
        /*0034*/ 	.word	0xffffffff


	//----- nvinfo : EIATTR_COOP_GROUP_INSTR_OFFSETS
	.align		4
.L_22:
        /*0038*/ 	.byte	0x04, 0x28
        /*003a*/ 	.short	(.L_24 - .L_23)


	//   ....[0]....
.L_23:
        /*003c*/ 	.word	0x00000060


	//   ....[1]....
        /*0040*/ 	.word	0x00000070


	//   ....[2]....
        /*0044*/ 	.word	0x00000130


	//----- nvinfo : EIATTR_MBARRIER_INSTR_OFFSETS
	.align		4
.L_24:
        /*0048*/ 	.byte	0x04, 0x39
        /*004a*/ 	.short	(.L_26 - .L_25)


	//   ....[0]....
.L_25:
        /*004c*/ 	.word	0x00000270
        /*0050*/ 	.word	0x000000ff
        /*0054*/ 	.word	0x00037800
        /*0058*/ 	.short	0x0100
        /*005a*/ 	.byte	0x08
	.zero		1


	//   ....[1]....
        /*005c*/ 	.word	0x00000280
        /*0060*/ 	.word	0x000000ff
        /*0064*/ 	.word	0x00037928
        /*0068*/ 	.short	0x0100
        /*006a*/ 	.byte	0x08
	.zero		1


	//   ....[2]....
        /*006c*/ 	.word	0x00000290
        /*0070*/ 	.word	0x000000ff
        /*0074*/ 	.word	0x00037808
        /*0078*/ 	.short	0x0100
        /*007a*/ 	.byte	0x08
	.zero		1


	//   ....[3]....
        /*007c*/ 	.word	0x000002a0
        /*0080*/ 	.word	0x000000ff
        /*0084*/ 	.word	0x00037930
        /*0088*/ 	.short	0x0100
        /*008a*/ 	.byte	0x08
	.zero		1


	//   ....[4]....
        /*008c*/ 	.word	0x000002b0
        /*0090*/ 	.word	0x000000ff
        /*0094*/ 	.word	0x00037810
        /*0098*/ 	.short	0x0100
        /*009a*/ 	.byte	0x08
	.zero		1


	//   ....[5]....
        /*009c*/ 	.word	0x000002c0
        /*00a0*/ 	.word	0x000000ff
        /*00a4*/ 	.word	0x00037938
        /*00a8*/ 	.short	0x0100
        /*00aa*/ 	.byte	0x08
	.zero		1


	//   ....[6]....
        /*00ac*/ 	.word	0x000002d0
        /*00b0*/ 	.word	0x000000ff
        /*00b4*/ 	.word	0x00037818
        /*00b8*/ 	.short	0x0100
        /*00ba*/ 	.byte	0x08
	.zero		1


	//   ....[7]....
        /*00bc*/ 	.word	0x000002e0
        /*00c0*/ 	.word	0x000000ff
        /*00c4*/ 	.word	0x00037940
        /*00c8*/ 	.short	0x0100
        /*00ca*/ 	.byte	0x08
	.zero		1


	//   ....[8]....
        /*00cc*/ 	.word	0x000002f0
        /*00d0*/ 	.word	0x000000ff
        /*00d4*/ 	.word	0x00037820
        /*00d8*/ 	.short	0x0100
        /*00da*/ 	.byte	0x08
	.zero		1


	//   ....[9]....
        /*00dc*/ 	.word	0x00000300
        /*00e0*/ 	.word	0x000000ff
        /*00e4*/ 	.word	0x00037948
        /*00e8*/ 	.short	0x0100
        /*00ea*/ 	.byte	0x08
	.zero		1


	//   ....[10]....
        /*00ec*/ 	.word	0x00000310
        /*00f0*/ 	.word	0x000000ff
        /*00f4*/ 	.word	0x00037828
        /*00f8*/ 	.short	0x0100
        /*00fa*/ 	.byte	0x08
	.zero		1


	//   ....[11]....
        /*00fc*/ 	.word	0x00000320
        /*0100*/ 	.word	0x000000ff
        /*0104*/ 	.word	0x00037950
        /*0108*/ 	.short	0x0100
        /*010a*/ 	.byte	0x08
	.zero		1


	//   ....[12]....
        /*010c*/ 	.word	0x00000330
        /*0110*/ 	.word	0x000000ff
        /*0114*/ 	.word	0x00037830
        /*0118*/ 	.short	0x0100
        /*011a*/ 	.byte	0x08
	.zero		1


	//   ....[13]....
        /*011c*/ 	.word	0x00000340
        /*0120*/ 	.word	0x000000ff
        /*0124*/ 	.word	0x00037958
        /*0128*/ 	.short	0x0100
        /*012a*/ 	.byte	0x08
	.zero		1


	//   ....[14]....
        /*012c*/ 	.word	0x00000350
        /*0130*/ 	.word	0x000000ff
        /*0134*/ 	.word	0x00037838
        /*0138*/ 	.short	0x0100
        /*013a*/ 	.byte	0x08
	.zero		1


	//   ....[15]....
        /*013c*/ 	.word	0x00000360
        /*0140*/ 	.word	0x000000ff
        /*0144*/ 	.word	0x00037960
        /*0148*/ 	.short	0x0100
        /*014a*/ 	.byte	0x08
	.zero		1


	//   ....[16]....
        /*014c*/ 	.word	0x00000370
        /*0150*/ 	.word	0x000000ff
        /*0154*/ 	.word	0x00037840
        /*0158*/ 	.short	0x0100
        /*015a*/ 	.byte	0x08
	.zero		1


	//   ....[17]....
        /*015c*/ 	.word	0x00000380
        /*0160*/ 	.word	0x000000ff
        /*0164*/ 	.word	0x00037968
        /*0168*/ 	.short	0x0100
        /*016a*/ 	.byte	0x08
	.zero		1


	//   ....[18]....
        /*016c*/ 	.word	0x00000390
        /*0170*/ 	.word	0x000000ff
        /*0174*/ 	.word	0x00037848
        /*0178*/ 	.short	0x0100
        /*017a*/ 	.byte	0x08
	.zero		1


	//   ....[19]....
        /*017c*/ 	.word	0x000003a0
        /*0180*/ 	.word	0x000000ff
        /*0184*/ 	.word	0x00037970
        /*0188*/ 	.short	0x0100
        /*018a*/ 	.byte	0x08
	.zero		1


	//   ....[20]....
        /*018c*/ 	.word	0x000003b0
        /*0190*/ 	.word	0x000000ff
        /*0194*/ 	.word	0x00037850
        /*0198*/ 	.short	0x0100
        /*019a*/ 	.byte	0x08
	.zero		1


	//   ....[21]....
        /*019c*/ 	.word	0x000003c0
        /*01a0*/ 	.word	0x000000ff
        /*01a4*/ 	.word	0x00037978
        /*01a8*/ 	.short	0x0100
        /*01aa*/ 	.byte	0x08
	.zero		1


	//   ....[22]....
        /*01ac*/ 	.word	0x000003d0
        /*01b0*/ 	.word	0x000000ff
        /*01b4*/ 	.word	0x00037858
        /*01b8*/ 	.short	0x0100
        /*01ba*/ 	.byte	0x08
	.zero		1


	//   ....[23]....
        /*01bc*/ 	.word	0x000003e0
        /*01c0*/ 	.word	0x000000ff
        /*01c4*/ 	.word	0x00037980
        /*01c8*/ 	.short	0x0100
        /*01ca*/ 	.byte	0x08
	.zero		1


	//   ....[24]....
        /*01cc*/ 	.word	0x000003f0
        /*01d0*/ 	.word	0x000000ff
        /*01d4*/ 	.word	0x00037860
        /*01d8*/ 	.short	0x0100
        /*01da*/ 	.byte	0x08
	.zero		1


	//   ....[25]....
        /*01dc*/ 	.word	0x00000400
        /*01e0*/ 	.word	0x000000ff
        /*01e4*/ 	.word	0x00037988
        /*01e8*/ 	.short	0x0100
        /*01ea*/ 	.byte	0x08
	.zero		1


	//   ....[26]....
        /*01ec*/ 	.word	0x00000410
        /*01f0*/ 	.word	0x000000ff
        /*01f4*/ 	.word	0x00037868
        /*01f8*/ 	.short	0x0100
        /*01fa*/ 	.byte	0x08
	.zero		1


	//   ....[27]....
        /*01fc*/ 	.word	0x00000420
        /*0200*/ 	.word	0x000000ff
        /*0204*/ 	.word	0x00037990
        /*0208*/ 	.short	0x0100
        /*020a*/ 	.byte	0x08
	.zero		1


	//   ....[28]....
        /*020c*/ 	.word	0x00000430
        /*0210*/ 	.word	0x000000ff
        /*0214*/ 	.word	0x00037870
        /*0218*/ 	.short	0x0100
        /*021a*/ 	.byte	0x08
	.zero		1


	//   ....[29]....
        /*021c*/ 	.word	0x00000440
        /*0220*/ 	.word	0x000000ff
        /*0224*/ 	.word	0x00037998
        /*0228*/ 	.short	0x0100
        /*022a*/ 	.byte	0x08
	.zero		1


	//   ....[30]....
        /*022c*/ 	.word	0x00000450
        /*0230*/ 	.word	0x000000ff
        /*0234*/ 	.word	0x00037878
        /*0238*/ 	.short	0x0100
        /*023a*/ 	.byte	0x08
	.zero		1


	//   ....[31]....
        /*023c*/ 	.word	0x00000460
        /*0240*/ 	.word	0x000000ff
        /*0244*/ 	.word	0x000379a0
        /*0248*/ 	.short	0x0100
        /*024a*/ 	.byte	0x08
	.zero		1


	//   ....[32]....
        /*024c*/ 	.word	0x00000470
        /*0250*/ 	.word	0x000000ff
        /*0254*/ 	.word	0x00037880
        /*0258*/ 	.short	0x0100
        /*025a*/ 	.byte	0x08
	.zero		1


	//   ....[33]....
        /*025c*/ 	.word	0x00000480
        /*0260*/ 	.word	0x000000ff
        /*0264*/ 	.word	0x000379a8
        /*0268*/ 	.short	0x0100
        /*026a*/ 	.byte	0x08
	.zero		1


	//   ....[34]....
        /*026c*/ 	.word	0x00000490
        /*0270*/ 	.word	0x000000ff
        /*0274*/ 	.word	0x00037888
        /*0278*/ 	.short	0x0100
        /*027a*/ 	.byte	0x08
	.zero		1


	//   ....[35]....
        /*027c*/ 	.word	0x000004a0
        /*0280*/ 	.word	0x000000ff
        /*0284*/ 	.word	0x000379b0
        /*0288*/ 	.short	0x0100
        /*028a*/ 	.byte	0x08
	.zero		1


	//   ....[36]....
        /*028c*/ 	.word	0x000004b0
        /*0290*/ 	.word	0x000000ff
        /*0294*/ 	.word	0x00037890
        /*0298*/ 	.short	0x0100
        /*029a*/ 	.byte	0x08
	.zero		1


	//   ....[37]....
        /*029c*/ 	.word	0x000004c0
        /*02a0*/ 	.word	0x000000ff
        /*02a4*/ 	.word	0x000379b8
        /*02a8*/ 	.short	0x0100
        /*02aa*/ 	.byte	0x08
	.zero		1


	//   ....[38]....
        /*02ac*/ 	.word	0x000004d0
        /*02b0*/ 	.word	0x000000ff
        /*02b4*/ 	.word	0x00037898
        /*02b8*/ 	.short	0x0100
        /*02ba*/ 	.byte	0x08
	.zero		1


	//   ....[39]....
        /*02bc*/ 	.word	0x000004e0
        /*02c0*/ 	.word	0x000000ff
        /*02c4*/ 	.word	0x000379c0
        /*02c8*/ 	.short	0x0100
        /*02ca*/ 	.byte	0x08
	.zero		1


	//   ....[40]....
        /*02cc*/ 	.word	0x000004f0
        /*02d0*/ 	.word	0x000000ff
        /*02d4*/ 	.word	0x000378a0
        /*02d8*/ 	.short	0x0100
        /*02da*/ 	.byte	0x08
	.zero		1


	//   ....[41]....
        /*02dc*/ 	.word	0x00000500
        /*02e0*/ 	.word	0x000000ff
        /*02e4*/ 	.word	0x000379c8
        /*02e8*/ 	.short	0x0100
        /*02ea*/ 	.byte	0x08
	.zero		1


	//   ....[42]....
        /*02ec*/ 	.word	0x00000510
        /*02f0*/ 	.word	0x000000ff
        /*02f4*/ 	.word	0x000378a8
        /*02f8*/ 	.short	0x0100
        /*02fa*/ 	.byte	0x08
	.zero		1


	//   ....[43]....
        /*02fc*/ 	.word	0x00000520
        /*0300*/ 	.word	0x000000ff
        /*0304*/ 	.word	0x000379d0
        /*0308*/ 	.short	0x0100
        /*030a*/ 	.byte	0x08
	.zero		1


	//   ....[44]....
        /*030c*/ 	.word	0x00000530
        /*0310*/ 	.word	0x000000ff
        /*0314*/ 	.word	0x000378b0
        /*0318*/ 	.short	0x0100
        /*031a*/ 	.byte	0x08
	.zero		1


	//   ....[45]....
        /*031c*/ 	.word	0x00000540
        /*0320*/ 	.word	0x000000ff
        /*0324*/ 	.word	0x000379d8
        /*0328*/ 	.short	0x0100
        /*032a*/ 	.byte	0x08
	.zero		1


	//   ....[46]....
        /*032c*/ 	.word	0x00000550
        /*0330*/ 	.word	0x000000ff
        /*0334*/ 	.word	0x000378b8
        /*0338*/ 	.short	0x0100
        /*033a*/ 	.byte	0x08
	.zero		1


	//   ....[47]....
        /*033c*/ 	.word	0x00000560
        /*0340*/ 	.word	0x000000ff
        /*0344*/ 	.word	0x000379e0
        /*0348*/ 	.short	0x0100
        /*034a*/ 	.byte	0x08
	.zero		1


	//   ....[48]....
        /*034c*/ 	.word	0x00000570
        /*0350*/ 	.word	0x000000ff
        /*0354*/ 	.word	0x000378c0
        /*0358*/ 	.short	0x0100
        /*035a*/ 	.byte	0x08
	.zero		1


	//   ....[49]....
        /*035c*/ 	.word	0x00000580
        /*0360*/ 	.word	0x000000ff
        /*0364*/ 	.word	0x000379e8
        /*0368*/ 	.short	0x0100
        /*036a*/ 	.byte	0x08
	.zero		1


	//   ....[50]....
        /*036c*/ 	.word	0x00000590
        /*0370*/ 	.word	0x000000ff
        /*0374*/ 	.word	0x000378c8
        /*0378*/ 	.short	0x0100
        /*037a*/ 	.byte	0x08
	.zero		1


	//   ....[51]....
        /*037c*/ 	.word	0x000005a0
        /*0380*/ 	.word	0x000000ff
        /*0384*/ 	.word	0x000379f0
        /*0388*/ 	.short	0x0100
        /*038a*/ 	.byte	0x08
	.zero		1


	//   ....[52]....
        /*038c*/ 	.word	0x000005b0
        /*0390*/ 	.word	0x000000ff
        /*0394*/ 	.word	0x000378d0
        /*0398*/ 	.short	0x0100
        /*039a*/ 	.byte	0x08
	.zero		1


	//   ....[53]....
        /*039c*/ 	.word	0x000005c0
        /*03a0*/ 	.word	0x000000ff
        /*03a4*/ 	.word	0x000379f8
        /*03a8*/ 	.short	0x0100
        /*03aa*/ 	.byte	0x08
	.zero		1


	//   ....[54]....
        /*03ac*/ 	.word	0x000005d0
        /*03b0*/ 	.word	0x000000ff
        /*03b4*/ 	.word	0x000378d8
        /*03b8*/ 	.short	0x0100
        /*03ba*/ 	.byte	0x08
	.zero		1


	//   ....[55]....
        /*03bc*/ 	.word	0x000005e0
        /*03c0*/ 	.word	0x000000ff
        /*03c4*/ 	.word	0x00037a00
        /*03c8*/ 	.short	0x0100
        /*03ca*/ 	.byte	0x08
	.zero		1


	//   ....[56]....
        /*03cc*/ 	.word	0x000005f0
        /*03d0*/ 	.word	0x000000ff
        /*03d4*/ 	.word	0x000378e0
        /*03d8*/ 	.short	0x0100
        /*03da*/ 	.byte	0x08
	.zero		1


	//   ....[57]....
        /*03dc*/ 	.word	0x00000600
        /*03e0*/ 	.word	0x000000ff
        /*03e4*/ 	.word	0x00037a08
        /*03e8*/ 	.short	0x0100
        /*03ea*/ 	.byte	0x08
	.zero		1


	//   ....[58]....
        /*03ec*/ 	.word	0x00000610
        /*03f0*/ 	.word	0x000000ff
        /*03f4*/ 	.word	0x000378e8
        /*03f8*/ 	.short	0x0100
        /*03fa*/ 	.byte	0x08
	.zero		1


	//   ....[59]....
        /*03fc*/ 	.word	0x00000620
        /*0400*/ 	.word	0x000000ff
        /*0404*/ 	.word	0x00037a10
        /*0408*/ 	.short	0x0100
        /*040a*/ 	.byte	0x08
	.zero		1


	//   ....[60]....
        /*040c*/ 	.word	0x00000630
        /*0410*/ 	.word	0x000000ff
        /*0414*/ 	.word	0x000378f0
        /*0418*/ 	.short	0x0100
        /*041a*/ 	.byte	0x08
	.zero		1


	//   ....[61]....
        /*041c*/ 	.word	0x00000640
        /*0420*/ 	.word	0x000000ff
        /*0424*/ 	.word	0x00037a18
        /*0428*/ 	.short	0x0100
        /*042a*/ 	.byte	0x08
	.zero		1


	//   ....[62]....
        /*042c*/ 	.word	0x00000650
        /*0430*/ 	.word	0x000000ff
        /*0434*/ 	.word	0x000378f8
        /*0438*/ 	.short	0x0100
        /*043a*/ 	.byte	0x08
	.zero		1


	//   ....[63]....
        /*043c*/ 	.word	0x00000660
        /*0440*/ 	.word	0x000000ff
        /*0444*/ 	.word	0x00037a20
        /*0448*/ 	.short	0x0100
        /*044a*/ 	.byte	0x08
	.zero		1


	//   ....[64]....
        /*044c*/ 	.word	0x00000670
        /*0450*/ 	.word	0x000000ff
        /*0454*/ 	.word	0x00037900
        /*0458*/ 	.short	0x0100
        /*045a*/ 	.byte	0x08
	.zero		1


	//   ....[65]....
        /*045c*/ 	.word	0x00000680
        /*0460*/ 	.word	0x000000ff
        /*0464*/ 	.word	0x00037a28
        /*0468*/ 	.short	0x0100
        /*046a*/ 	.byte	0x08
	.zero		1


	//   ....[66]....
        /*046c*/ 	.word	0x00000690
        /*0470*/ 	.word	0x000000ff
        /*0474*/ 	.word	0x00037908
        /*0478*/ 	.short	0x0100
        /*047a*/ 	.byte	0x08
	.zero		1


	//   ....[67]....
        /*047c*/ 	.word	0x000006a0
        /*0480*/ 	.word	0x000000ff
        /*0484*/ 	.word	0x00037a30
        /*0488*/ 	.short	0x0100
        /*048a*/ 	.byte	0x08
	.zero		1


	//   ....[68]....
        /*048c*/ 	.word	0x000006b0
        /*0490*/ 	.word	0x000000ff
        /*0494*/ 	.word	0x00037910
        /*0498*/ 	.short	0x0100
        /*049a*/ 	.byte	0x08
	.zero		1


	//   ....[69]....
        /*049c*/ 	.word	0x000006c0
        /*04a0*/ 	.word	0x000000ff
        /*04a4*/ 	.word	0x00037a38
        /*04a8*/ 	.short	0x0100
        /*04aa*/ 	.byte	0x08
	.zero		1


	//   ....[70]....
        /*04ac*/ 	.word	0x000006d0
        /*04b0*/ 	.word	0x000000ff
        /*04b4*/ 	.word	0x00037918
        /*04b8*/ 	.short	0x0100
        /*04ba*/ 	.byte	0x08
	.zero		1


	//   ....[71]....
        /*04bc*/ 	.word	0x000006e0
        /*04c0*/ 	.word	0x000000ff
        /*04c4*/ 	.word	0x00037a40
        /*04c8*/ 	.short	0x0100
        /*04ca*/ 	.byte	0x08
	.zero		1


	//   ....[72]....
        /*04cc*/ 	.word	0x000006f0
        /*04d0*/ 	.word	0x000000ff
        /*04d4*/ 	.word	0x00037920
        /*04d8*/ 	.short	0x0100
        /*04da*/ 	.byte	0x08
	.zero		1


	//   ....[73]....
        /*04dc*/ 	.word	0x00000700
        /*04e0*/ 	.word	0x000000ff
        /*04e4*/ 	.word	0x00037a48
        /*04e8*/ 	.short	0x0100
        /*04ea*/ 	.byte	0x08
	.zero		1


	//   ....[74]....
        /*04ec*/ 	.word	0x00000df0
        /*04f0*/ 	.word	0x0000000b
        /*04f4*/ 	.word	0x00037800
        /*04f8*/ 	.short	0x010a
        /*04fa*/ 	.byte	0x3f
	.zero		1


	//   ....[75]....
        /*04fc*/ 	.word	0x00001100
        /*0500*/ 	.word	0x00000008
        /*0504*/ 	.word	0x00037800
        /*0508*/ 	.short	0x010a
        /*050a*/ 	.byte	0x3f
	.zero		1


	//   ....[76]....
        /*050c*/ 	.word	0x00001250
        /*0510*/ 	.word	0x000000ff
        /*0514*/ 	.word	0x00000000
        /*0518*/ 	.short	0x0101
        /*051a*/ 	.byte	0x06
	.zero		1


	//   ....[77]....
        /*051c*/ 	.word	0x00001460
        /*0520*/ 	.word	0x00000006
        /*0524*/ 	.word	0x00000000
        /*0528*/ 	.short	0x0101
        /*052a*/ 	.byte	0x3f
	.zero		1


	//   ....[78]....
        /*052c*/ 	.word	0x00005f90
        /*0530*/ 	.word	0x0000000c
        /*0534*/ 	.word	0x00037928
        /*0538*/ 	.short	0x010a
        /*053a*/ 	.byte	0x3f
	.zero		1


	//   ....[79]....
        /*053c*/ 	.word	0x00006690
        /*0540*/ 	.word	0x00000002
        /*0544*/ 	.word	0x00000000
        /*0548*/ 	.short	0x010a
        /*054a*/ 	.byte	0x3f
	.zero		1


	//   ....[80]....
        /*054c*/ 	.word	0x00006740
        /*0550*/ 	.word	0x00000002
        /*0554*/ 	.word	0x00000000
        /*0558*/ 	.short	0x010a
        /*055a*/ 	.byte	0x3f
	.zero		1


	//   ....[81]....
        /*055c*/ 	.word	0x000067f0
        /*0560*/ 	.word	0x00000002
        /*0564*/ 	.word	0x00000000
        /*0568*/ 	.short	0x010a
        /*056a*/ 	.byte	0x3f
	.zero		1


	//   ....[82]....
        /*056c*/ 	.word	0x000068a0
        /*0570*/ 	.word	0x00000002
        /*0574*/ 	.word	0x00000000
        /*0578*/ 	.short	0x010a
        /*057a*/ 	.byte	0x3f
	.zero		1


	//   ....[83]....
        /*057c*/ 	.word	0x00006950
        /*0580*/ 	.word	0x00000002
        /*0584*/ 	.word	0x00000000
        /*0588*/ 	.short	0x010a
        /*058a*/ 	.byte	0x3f
	.zero		1


	//   ....[84]....
        /*058c*/ 	.word	0x00006a00
        /*0590*/ 	.word	0x00000002
        /*0594*/ 	.word	0x00000000
        /*0598*/ 	.short	0x010a
        /*059a*/ 	.byte	0x3f
	.zero		1


	//   ....[85]....
        /*059c*/ 	.word	0x00006ab0
        /*05a0*/ 	.word	0x00000002
        /*05a4*/ 	.word	0x00000000
        /*05a8*/ 	.short	0x010a
        /*05aa*/ 	.byte	0x3f
	.zero		1


	//   ....[86]....
        /*05ac*/ 	.word	0x00006b60
        /*05b0*/ 	.word	0x00000002
        /*05b4*/ 	.word	0x00000000
        /*05b8*/ 	.short	0x010a
        /*05ba*/ 	.byte	0x3f
	.zero		1


	//   ....[87]....
        /*05bc*/ 	.word	0x00006c10
        /*05c0*/ 	.word	0x00000002
        /*05c4*/ 	.word	0x00000000
        /*05c8*/ 	.short	0x010a
        /*05ca*/ 	.byte	0x3f
	.zero		1


	//   ....[88]....
        /*05cc*/ 	.word	0x00006cc0
        /*05d0*/ 	.word	0x00000002
        /*05d4*/ 	.word	0x00000000
        /*05d8*/ 	.short	0x010a
        /*05da*/ 	.byte	0x3f
	.zero		1


	//   ....[89]....
        /*05dc*/ 	.word	0x00006d70
        /*05e0*/ 	.word	0x00000002
        /*05e4*/ 	.word	0x00000000
        /*05e8*/ 	.short	0x010a
        /*05ea*/ 	.byte	0x3f
	.zero		1


	//   ....[90]....
        /*05ec*/ 	.word	0x00006e20
        /*05f0*/ 	.word	0x00000002
        /*05f4*/ 	.word	0x00000000
        /*05f8*/ 	.short	0x010a
        /*05fa*/ 	.byte	0x3f
	.zero		1


	//   ....[91]....
        /*05fc*/ 	.word	0x00006ed0
        /*0600*/ 	.word	0x00000002
        /*0604*/ 	.word	0x00000000
        /*0608*/ 	.short	0x010a
        /*060a*/ 	.byte	0x3f
	.zero		1


	//   ....[92]....
        /*060c*/ 	.word	0x00006f80
        /*0610*/ 	.word	0x00000002
        /*0614*/ 	.word	0x00000000
        /*0618*/ 	.short	0x010a
        /*061a*/ 	.byte	0x3f
	.zero		1


	//   ....[93]....
        /*061c*/ 	.word	0x00007030
        /*0620*/ 	.word	0x00000002
        /*0624*/ 	.word	0x00000000
        /*0628*/ 	.short	0x010a
        /*062a*/ 	.byte	0x3f
	.zero		1


	//   ....[94]....
        /*062c*/ 	.word	0x000070e0
        /*0630*/ 	.word	0x00000002
        /*0634*/ 	.word	0x00000000
        /*0638*/ 	.short	0x010a
        /*063a*/ 	.byte	0x3f
	.zero		1


	//   ....[95]....
        /*063c*/ 	.word	0x00007190
        /*0640*/ 	.word	0x00000002
        /*0644*/ 	.word	0x00000000
        /*0648*/ 	.short	0x010a
        /*064a*/ 	.byte	0x3f
	.zero		1


	//   ....[96]....
        /*064c*/ 	.word	0x00007240
        /*0650*/ 	.word	0x00000002
        /*0654*/ 	.word	0x00000000
        /*0658*/ 	.short	0x010a
        /*065a*/ 	.byte	0x3f
	.zero		1


	//   ....[97]....
        /*065c*/ 	.word	0x000072f0
        /*0660*/ 	.word	0x00000002
        /*0664*/ 	.word	0x00000000
        /*0668*/ 	.short	0x010a
        /*066a*/ 	.byte	0x3f
	.zero		1


	//   ....[98]....
        /*066c*/ 	.word	0x000073a0
        /*0670*/ 	.word	0x00000002
        /*0674*/ 	.word	0x00000000
        /*0678*/ 	.short	0x010a
        /*067a*/ 	.byte	0x3f
	.zero		1


	//   ....[99]....
        /*067c*/ 	.word	0x00007450
        /*0680*/ 	.word	0x00000002
        /*0684*/ 	.word	0x00000000
        /*0688*/ 	.short	0x010a
        /*068a*/ 	.byte	0x3f
	.zero		1


	//   ....[100]....
        /*068c*/ 	.word	0x00007500
        /*0690*/ 	.word	0x00000002
        /*0694*/ 	.word	0x00000000
        /*0698*/ 	.short	0x010a
        /*069a*/ 	.byte	0x3f
	.zero		1


	//   ....[101]....
        /*069c*/ 	.word	0x000075b0
        /*06a0*/ 	.word	0x00000002
        /*06a4*/ 	.word	0x00000000
        /*06a8*/ 	.short	0x010a
        /*06aa*/ 	.byte	0x3f
	.zero		1


	//   ....[102]....
        /*06ac*/ 	.word	0x00007660
        /*06b0*/ 	.word	0x00000002
        /*06b4*/ 	.word	0x00000000
        /*06b8*/ 	.short	0x010a
        /*06ba*/ 	.byte	0x3f
	.zero		1


	//   ....[103]....
        /*06bc*/ 	.word	0x00007710
        /*06c0*/ 	.word	0x00000002
        /*06c4*/ 	.word	0x00000000
        /*06c8*/ 	.short	0x010a
        /*06ca*/ 	.byte	0x3f
	.zero		1


	//   ....[104]....
        /*06cc*/ 	.word	0x000077c0
        /*06d0*/ 	.word	0x00000002
        /*06d4*/ 	.word	0x00000000
        /*06d8*/ 	.short	0x010a
        /*06da*/ 	.byte	0x3f
	.zero		1


	//   ....[105]....
        /*06dc*/ 	.word	0x00007870
        /*06e0*/ 	.word	0x00000002
        /*06e4*/ 	.word	0x00000000
        /*06e8*/ 	.short	0x010a
        /*06ea*/ 	.byte	0x3f
	.zero		1


	//   ....[106]....
        /*06ec*/ 	.word	0x00007920
        /*06f0*/ 	.word	0x00000002
        /*06f4*/ 	.word	0x00000000
        /*06f8*/ 	.short	0x010a
        /*06fa*/ 	.byte	0x3f
	.zero		1


	//   ....[107]....
        /*06fc*/ 	.word	0x000079d0
        /*0700*/ 	.word	0x00000002
        /*0704*/ 	.word	0x00000000
        /*0708*/ 	.short	0x010a
        /*070a*/ 	.byte	0x3f
	.zero		1


	//   ....[108]....
        /*070c*/ 	.word	0x00007a80
        /*0710*/ 	.word	0x00000002
        /*0714*/ 	.word	0x00000000
        /*0718*/ 	.short	0x010a
        /*071a*/ 	.byte	0x3f
	.zero		1


	//   ....[109]....
        /*071c*/ 	.word	0x00007b30
        /*0720*/ 	.word	0x00000002
        /*0724*/ 	.word	0x00000000
        /*0728*/ 	.short	0x010a
        /*072a*/ 	.byte	0x3f
	.zero		1


	//   ....[110]....
        /*072c*/ 	.word	0x00007be0
        /*0730*/ 	.word	0x00000002
        /*0734*/ 	.word	0x00000000
        /*0738*/ 	.short	0x010a
        /*073a*/ 	.byte	0x3f
	.zero		1


	//   ....[111]....
        /*073c*/ 	.word	0x00007c90
        /*0740*/ 	.word	0x00000002
        /*0744*/ 	.word	0x00000000
        /*0748*/ 	.short	0x010a
        /*074a*/ 	.byte	0x3f
	.zero		1


	//   ....[112]....
        /*074c*/ 	.word	0x00007d40
        /*0750*/ 	.word	0x00000002
        /*0754*/ 	.word	0x00000000
        /*0758*/ 	.short	0x010a
        /*075a*/ 	.byte	0x3f
	.zero		1


	//   ....[113]....
        /*075c*/ 	.word	0x00007df0
        /*0760*/ 	.word	0x00000002
        /*0764*/ 	.word	0x00000000
        /*0768*/ 	.short	0x010a
        /*076a*/ 	.byte	0x3f
	.zero		1


	//   ....[114]....
        /*076c*/ 	.word	0x00007ea0
        /*0770*/ 	.word	0x00000002
        /*0774*/ 	.word	0x00000000
        /*0778*/ 	.short	0x010a
        /*077a*/ 	.byte	0x3f
	.zero		1


	//   ....[115]....
        /*077c*/ 	.word	0x00007f50
        /*0780*/ 	.word	0x00000005
        /*0784*/ 	.word	0x00000000
        /*0788*/ 	.short	0x010a
        /*078a*/ 	.byte	0x3f
	.zero		1


	//----- nvinfo : EIATTR_NUM_MBARRIERS
	.align		4
.L_26:
        /*078c*/ 	.byte	0x03, 0x38
        /*078e*/ 	.short	0x004a


	//----- nvinfo : EIATTR_EXIT_INSTR_OFFSETS
	.align		4
        /*0790*/ 	.byte	0x04, 0x1c
        /*0792*/ 	.short	(.L_28 - .L_27)


	//   ....[0]....
.L_27:
        /*0794*/ 	.word	0x00000b20


	//   ....[1]....
        /*0798*/ 	.word	0x00001560


	//   ....[2]....
        /*079c*/ 	.word	0x00004d10


	//   ....[3]....
        /*07a0*/ 	.word	0x00004d30


	//   ....[4]....
        /*07a4*/ 	.word	0x00005d70


	//   ....[5]....
        /*07a8*/ 	.word	0x00005d90


	//   ....[6]....
        /*07ac*/ 	.word	0x00005db0


	//   ....[7]....
        /*07b0*/ 	.word	0x00006590


	//   ....[8]....
        /*07b4*/ 	.word	0x00007f80


	//----- nvinfo : EIATTR_MAX_THREADS
	.align		4
.L_28:
        /*07b8*/ 	.byte	0x04, 0x05
        /*07ba*/ 	.short	(.L_30 - .L_29)
.L_29:
        /*07bc*/ 	.word	0x00000100
        /*07c0*/ 	.word	0x00000001
        /*07c4*/ 	.word	0x00000001


	//----- nvinfo : EIATTR_CRS_STACK_SIZE
	.align		4
.L_30:
        /*07c8*/ 	.byte	0x04, 0x1e
        /*07ca*/ 	.short	(.L_32 - .L_31)
.L_31:
        /*07cc*/ 	.word	0x00000000


	//----- nvinfo : EIATTR_CBANK_PARAM_SIZE
	.align		4
.L_32:
        /*07d0*/ 	.byte	0x03, 0x19
        /*07d2*/ 	.short	0x03f0


	//----- nvinfo : EIATTR_PARAM_CBANK
	.align		4
        /*07d4*/ 	.byte	0x04, 0x0a
        /*07d6*/ 	.short	(.L_34 - .L_33)
	.align		4
.L_33:
        /*07d8*/ 	.word	index@(.nv.constant0._ZN7cutlass13device_kernelINS_4conv6kernel13ConvUniversalINS1_16ConvProblemShapeILNS1_8OperatorE0ELi2EEENS1_10collective14CollectiveConvINS1_46MainloopSm90TmaGmmaWarpSpecializedImplicitGemmILS5_0ELi37ELi2EN4cute5tupleIJNSA_1CILi1EEESD_SD_EEENS1_36KernelImplicitTmaWarpSpecializedSm90ELi1EEENSB_IJNSC_ILi128EEENSC_ILi64EEENSB_IJNSC_ILi32EEEEEEEEENS_12float_e4m3_tESM_NSA_8TiledMMAINSA_8MMA_AtomIJNSA_4SM904GMMA30MMA_64x64x32_F32E4M3E4M3_SS_TNILNSQ_7ScaleInE1ELSS_1EEEEEENSA_6LayoutISE_NSB_IJNSC_ILi0EEESW_SW_EEEEENSB_IJNSA_10UnderscoreESZ_SZ_EEEEENS7_6detail26Sm90ImplicitGemmTileTraitsINSA_20SM90_TMA_LOAD_IM2COLENSA_14ComposedLayoutINSA_7SwizzleILi1ELi4ELi3EEENSA_18smem_ptr_flag_bitsILi8EEENSV_INSB_IJNSB_IJNSC_ILi8EEENSC_ILi16EEEEEENSB_IJSJ_SD_EEENSB_IJSD_NSC_ILi37EEEEEEEEENSB_IJNSB_IJSJ_NSC_ILi256EEEEEENSB_IJSD_SW_EEENSB_IJSW_NSC_ILi4096EEEEEEEEEEEEEvEENS13_INSA_13SM90_TMA_LOADENS15_IS17_S19_NSV_INSB_IJNSB_IJS1A_S1A_EEES1D_S1F_EEENSB_IJS1I_S1J_NSB_IJSW_NSC_ILi2048EEEEEEEEEEEEEvEEEENS_8epilogue10collective6detail29Sm90TmaWarpSpecializedAdapterINS21_15DefaultEpilogueISM_NSB_IJNSB_IJlllEEESD_SW_EEES26_NS20_6thread17LinearCombinationISM_Li1EffLNS27_9ScaleType4KindE0ELNS_15FloatRoundStyleE2ESM_EENS_4gemm15EpilogueDefaultEEEEEvvEEEEvNT_6ParamsE)
        /*07dc*/ 	.short	0x0210
        /*07de*/ 	.short	0x03f0


	//----- nvinfo : EIATTR_SW_WAR
	.align		4
.L_34:
        /*07e0*/ 	.byte	0x04, 0x36
        /*07e2*/ 	.short	(.L_36 - .L_35)
.L_35:
        /*07e4*/ 	.word	0x00000008
.L_36:


//--------------------- .nv.callgraph             --------------------------
	.section	.nv.callgraph,"",@"SHT_CUDA_CALLGRAPH"
	.align	4
	.sectionentsize	8
	.align		4
        /*0000*/ 	.word	0x00000000
	.align		4
        /*0004*/ 	.word	0xffffffff
	.align		4
        /*0008*/ 	.word	0x00000000
	.align		4
        /*000c*/ 	.word	0xfffffffe
	.align		4
        /*0010*/ 	.word	0x00000000
	.align		4
        /*0014*/ 	.word	0xfffffffd
	.align		4
        /*0018*/ 	.word	0x00000000
	.align		4
        /*001c*/ 	.word	0xfffffffc


//--------------------- .nv.constant4             --------------------------
	.section	.nv.constant4,"a",@progbits
	.align	8
	.align		8
.nv.constant4:
        /*0000*/ 	.dword	_ZN39_INTERNAL_a0fa7b0a_4_k_cu_99fdae4c_27524cuda3std3__45__cpo5beginE
	.align		8
        /*0008*/ 	.dword	_ZN39_INTERNAL_a0fa7b0a_4_k_cu_99fdae4c_27524cuda3std3__45__cpo3endE
	.align		8
        /*0010*/ 	.dword	_ZN39_INTERNAL_a0fa7b0a_4_k_cu_99fdae4c_27524cuda3std3__45__cpo6cbeginE
	.align		8
        /*0018*/ 	.dword	_ZN39_INTERNAL_a0fa7b0a_4_k_cu_99fdae4c_27524cuda3std3__45__cpo4cendE
	.align		8
        /*0020*/ 	.dword	_ZN39_INTERNAL_a0fa7b0a_4_k_cu_99fdae4c_27524cuda3std3__441_GLOBAL__N__a0fa7b0a_4_k_cu_99fdae4c_27526ignoreE
	.align		8
        /*0028*/ 	.dword	_ZN39_INTERNAL_a0fa7b0a_4_k_cu_99fdae4c_27524cuda3std3__419piecewise_constructE
	.align		8
        /*0030*/ 	.dword	_ZN39_INTERNAL_a0fa7b0a_4_k_cu_99fdae4c_27524cuda3std3__48in_placeE
	.align		8
        /*0038*/ 	.dword	_ZN39_INTERNAL_a0fa7b0a_4_k_cu_99fdae4c_27524cuda3std6ranges3__45__cpo4swapE
	.align		8
        /*0040*/ 	.dword	_ZN39_INTERNAL_a0fa7b0a_4_k_cu_99fdae4c_27524cuda3std6ranges3__45__cpo9iter_moveE
	.align		8
        /*0048*/ 	.dword	_ZN39_INTERNAL_a0fa7b0a_4_k_cu_99fdae4c_27524cute7productE
	.align		8
        /*0050*/ 	.dword	_ZN39_INTERNAL_a0fa7b0a_4_k_cu_99fdae4c_27524cute1_E


//--------------------- .text._ZN7cutlass13device_kernelINS_4conv6kernel13ConvUniversalINS1_16ConvProblemShapeILNS1_8OperatorE0ELi2EEENS1_10collective14CollectiveConvINS1_46MainloopSm90TmaGmmaWarpSpecializedImplicitGemmILS5_0ELi37ELi2EN4cute5tupleIJNSA_1CILi1EEESD_SD_EEENS1_36KernelImplicitTmaWarpSpecializedSm90ELi1EEENSB_IJNSC_ILi128EEENSC_ILi64EEENSB_IJNSC_ILi32EEEEEEEEENS_12float_e4m3_tESM_NSA_8TiledMMAINSA_8MMA_AtomIJNSA_4SM904GMMA30MMA_64x64x32_F32E4M3E4M3_SS_TNILNSQ_7ScaleInE1ELSS_1EEEEEENSA_6LayoutISE_NSB_IJNSC_ILi0EEESW_SW_EEEEENSB_IJNSA_10UnderscoreESZ_SZ_EEEEENS7_6detail26Sm90ImplicitGemmTileTraitsINSA_20SM90_TMA_LOAD_IM2COLENSA_14ComposedLayoutINSA_7SwizzleILi1ELi4ELi3EEENSA_18smem_ptr_flag_bitsILi8EEENSV_INSB_IJNSB_IJNSC_ILi8EEENSC_ILi16EEEEEENSB_IJSJ_SD_EEENSB_IJSD_NSC_ILi37EEEEEEEEENSB_IJNSB_IJSJ_NSC_ILi256EEEEEENSB_IJSD_SW_EEENSB_IJSW_NSC_ILi4096EEEEEEEEEEEEEvEENS13_INSA_13SM90_TMA_LOADENS15_IS17_S19_NSV_INSB_IJNSB_IJS1A_S1A_EEES1D_S1F_EEENSB_IJS1I_S1J_NSB_IJSW_NSC_ILi2048EEEEEEEEEEEEEvEEEENS_8epilogue10collective6detail29Sm90TmaWarpSpecializedAdapterINS21_15DefaultEpilogueISM_NSB_IJNSB_IJlllEEESD_SW_EEES26_NS20_6thread17LinearCombinationISM_Li1EffLNS27_9ScaleType4KindE0ELNS_15FloatRoundStyleE2ESM_EENS_4gemm15EpilogueDefaultEEEEEvvEEEEvNT_6ParamsE --------------------------
	.section	.text._ZN7cutlass13device_kernelINS_4conv6kernel13ConvUniversalINS1_16ConvProblemShapeILNS1_8OperatorE0ELi2EEENS1_10collective14CollectiveConvINS1_46MainloopSm90TmaGmmaWarpSpecializedImplicitGemmILS5_0ELi37ELi2EN4cute5tupleIJNSA_1CILi1EEESD_SD_EEENS1_36KernelImplicitTmaWarpSpecializedSm90ELi1EEENSB_IJNSC_ILi128EEENSC_ILi64EEENSB_IJNSC_ILi32EEEEEEEEENS_12float_e4m3_tESM_NSA_8TiledMMAINSA_8MMA_AtomIJNSA_4SM904GMMA30MMA_64x64x32_F32E4M3E4M3_SS_TNILNSQ_7ScaleInE1ELSS_1EEEEEENSA_6LayoutISE_NSB_IJNSC_ILi0EEESW_SW_EEEEENSB_IJNSA_10UnderscoreESZ_SZ_EEEEENS7_6detail26Sm90ImplicitGemmTileTraitsINSA_20SM90_TMA_LOAD_IM2COLENSA_14ComposedLayoutINSA_7SwizzleILi1ELi4ELi3EEENSA_18smem_ptr_flag_bitsILi8EEENSV_INSB_IJNSB_IJNSC_ILi8EEENSC_ILi16EEEEEENSB_IJSJ_SD_EEENSB_IJSD_NSC_ILi37EEEEEEEEENSB_IJNSB_IJSJ_NSC_ILi256EEEEEENSB_IJSD_SW_EEENSB_IJSW_NSC_ILi4096EEEEEEEEEEEEEvEENS13_INSA_13SM90_TMA_LOADENS15_IS17_S19_NSV_INSB_IJNSB_IJS1A_S1A_EEES1D_S1F_EEENSB_IJS1I_S1J_NSB_IJSW_NSC_ILi2048EEEEEEEEEEEEEvEEEENS_8epilogue10collective6detail29Sm90TmaWarpSpecializedAdapterINS21_15DefaultEpilogueISM_NSB_IJNSB_IJlllEEESD_SW_EEES26_NS20_6thread17LinearCombinationISM_Li1EffLNS27_9ScaleType4KindE0ELNS_15FloatRoundStyleE2ESM_EENS_4gemm15EpilogueDefaultEEEEEvvEEEEvNT_6ParamsE,"ax",@progbits
	.align	128
.text._ZN7cutlass13device_kernelINS_4conv6kernel13ConvUniversalINS1_16ConvProblemShapeILNS1_8OperatorE0ELi2EEENS1_10collective14CollectiveConvINS1_46MainloopSm90TmaGmmaWarpSpecializedImplicitGemmILS5_0ELi37ELi2EN4cute5tupleIJNSA_1CILi1EEESD_SD_EEENS1_36KernelImplicitTmaWarpSpecializedSm90ELi1EEENSB_IJNSC_ILi128EEENSC_ILi64EEENSB_IJNSC_ILi32EEEEEEEEENS_12float_e4m3_tESM_NSA_8TiledMMAINSA_8MMA_AtomIJNSA_4SM904GMMA30MMA_64x64x32_F32E4M3E4M3_SS_TNILNSQ_7ScaleInE1ELSS_1EEEEEENSA_6LayoutISE_NSB_IJNSC_ILi0EEESW_SW_EEEEENSB_IJNSA_10UnderscoreESZ_SZ_EEEEENS7_6detail26Sm90ImplicitGemmTileTraitsINSA_20SM90_TMA_LOAD_IM2COLENSA_14ComposedLayoutINSA_7SwizzleILi1ELi4ELi3EEENSA_18smem_ptr_flag_bitsILi8EEENSV_INSB_IJNSB_IJNSC_ILi8EEENSC_ILi16EEEEEENSB_IJSJ_SD_EEENSB_IJSD_NSC_ILi37EEEEEEEEENSB_IJNSB_IJSJ_NSC_ILi256EEEEEENSB_IJSD_SW_EEENSB_IJSW_NSC_ILi4096EEEEEEEEEEEEEvEENS13_INSA_13SM90_TMA_LOADENS15_IS17_S19_NSV_INSB_IJNSB_IJS1A_S1A_EEES1D_S1F_EEENSB_IJS1I_S1J_NSB_IJSW_NSC_ILi2048EEEEEEEEEEEEEvEEEENS_8epilogue10collective6detail29Sm90TmaWarpSpecializedAdapterINS21_15DefaultEpilogueISM_NSB_IJNSB_IJlllEEESD_SW_EEES26_NS20_6thread17LinearCombinationISM_Li1EffLNS27_9ScaleType4KindE0ELNS_15FloatRoundStyleE2ESM_EENS_4gemm15EpilogueDefaultEEEEEvvEEEEvNT_6ParamsE:
        .type           _ZN7cutlass13device_kernelINS_4conv6kernel13ConvUniversalINS1_16ConvProblemShapeILNS1_8OperatorE0ELi2EEENS1_10collective14CollectiveConvINS1_46MainloopSm90TmaGmmaWarpSpecializedImplicitGemmILS5_0ELi37ELi2EN4cute5tupleIJNSA_1CILi1EEESD_SD_EEENS1_36KernelImplicitTmaWarpSpecializedSm90ELi1EEENSB_IJNSC_ILi128EEENSC_ILi64EEENSB_IJNSC_ILi32EEEEEEEEENS_12float_e4m3_tESM_NSA_8TiledMMAINSA_8MMA_AtomIJNSA_4SM904GMMA30MMA_64x64x32_F32E4M3E4M3_SS_TNILNSQ_7ScaleInE1ELSS_1EEEEEENSA_6LayoutISE_NSB_IJNSC_ILi0EEESW_SW_EEEEENSB_IJNSA_10UnderscoreESZ_SZ_EEEEENS7_6detail26Sm90ImplicitGemmTileTraitsINSA_20SM90_TMA_LOAD_IM2COLENSA_14ComposedLayoutINSA_7SwizzleILi1ELi4ELi3EEENSA_18smem_ptr_flag_bitsILi8EEENSV_INSB_IJNSB_IJNSC_ILi8EEENSC_ILi16EEEEEENSB_IJSJ_SD_EEENSB_IJSD_NSC_ILi37EEEEEEEEENSB_IJNSB_IJSJ_NSC_ILi256EEEEEENSB_IJSD_SW_EEENSB_IJSW_NSC_ILi4096EEEEEEEEEEEEEvEENS13_INSA_13SM90_TMA_LOADENS15_IS17_S19_NSV_INSB_IJNSB_IJS1A_S1A_EEES1D_S1F_EEENSB_IJS1I_S1J_NSB_IJSW_NSC_ILi2048EEEEEEEEEEEEEvEEEENS_8epilogue10collective6detail29Sm90TmaWarpSpecializedAdapterINS21_15DefaultEpilogueISM_NSB_IJNSB_IJlllEEESD_SW_EEES26_NS20_6thread17LinearCombinationISM_Li1EffLNS27_9ScaleType4KindE0ELNS_15FloatRoundStyleE2ESM_EENS_4gemm15EpilogueDefaultEEEEEvvEEEEvNT_6ParamsE,@function
        .size           _ZN7cutlass13device_kernelINS_4conv6kernel13ConvUniversalINS1_16ConvProblemShapeILNS1_8OperatorE0ELi2EEENS1_10collective14CollectiveConvINS1_46MainloopSm90TmaGmmaWarpSpecializedImplicitGemmILS5_0ELi37ELi2EN4cute5tupleIJNSA_1CILi1EEESD_SD_EEENS1_36KernelImplicitTmaWarpSpecializedSm90ELi1EEENSB_IJNSC_ILi128EEENSC_ILi64EEENSB_IJNSC_ILi32EEEEEEEEENS_12float_e4m3_tESM_NSA_8TiledMMAINSA_8MMA_AtomIJNSA_4SM904GMMA30MMA_64x64x32_F32E4M3E4M3_SS_TNILNSQ_7ScaleInE1ELSS_1EEEEEENSA_6LayoutISE_NSB_IJNSC_ILi0EEESW_SW_EEEEENSB_IJNSA_10UnderscoreESZ_SZ_EEEEENS7_6detail26Sm90ImplicitGemmTileTraitsINSA_20SM90_TMA_LOAD_IM2COLENSA_14ComposedLayoutINSA_7SwizzleILi1ELi4ELi3EEENSA_18smem_ptr_flag_bitsILi8EEENSV_INSB_IJNSB_IJNSC_ILi8EEENSC_ILi16EEEEEENSB_IJSJ_SD_EEENSB_IJSD_NSC_ILi37EEEEEEEEENSB_IJNSB_IJSJ_NSC_ILi256EEEEEENSB_IJSD_SW_EEENSB_IJSW_NSC_ILi4096EEEEEEEEEEEEEvEENS13_INSA_13SM90_TMA_LOADENS15_IS17_S19_NSV_INSB_IJNSB_IJS1A_S1A_EEES1D_S1F_EEENSB_IJS1I_S1J_NSB_IJSW_NSC_ILi2048EEEEEEEEEEEEEvEEEENS_8epilogue10collective6detail29Sm90TmaWarpSpecializedAdapterINS21_15DefaultEpilogueISM_NSB_IJNSB_IJlllEEESD_SW_EEES26_NS20_6thread17LinearCombinationISM_Li1EffLNS27_9ScaleType4KindE0ELNS_15FloatRoundStyleE2ESM_EENS_4gemm15EpilogueDefaultEEEEEvvEEEEvNT_6ParamsE,(.L_x_197 - _ZN7cutlass13device_kernelINS_4conv6kernel13ConvUniversalINS1_16ConvProblemShapeILNS1_8OperatorE0ELi2EEENS1_10collective14CollectiveConvINS1_46MainloopSm90TmaGmmaWarpSpecializedImplicitGemmILS5_0ELi37ELi2EN4cute5tupleIJNSA_1CILi1EEESD_SD_EEENS1_36KernelImplicitTmaWarpSpecializedSm90ELi1EEENSB_IJNSC_ILi128EEENSC_ILi64EEENSB_IJNSC_ILi32EEEEEEEEENS_12float_e4m3_tESM_NSA_8TiledMMAINSA_8MMA_AtomIJNSA_4SM904GMMA30MMA_64x64x32_F32E4M3E4M3_SS_TNILNSQ_7ScaleInE1ELSS_1EEEEEENSA_6LayoutISE_NSB_IJNSC_ILi0EEESW_SW_EEEEENSB_IJNSA_10UnderscoreESZ_SZ_EEEEENS7_6detail26Sm90ImplicitGemmTileTraitsINSA_20SM90_TMA_LOAD_IM2COLENSA_14ComposedLayoutINSA_7SwizzleILi1ELi4ELi3EEENSA_18smem_ptr_flag_bitsILi8EEENSV_INSB_IJNSB_IJNSC_ILi8EEENSC_ILi16EEEEEENSB_IJSJ_SD_EEENSB_IJSD_NSC_ILi37EEEEEEEEENSB_IJNSB_IJSJ_NSC_ILi256EEEEEENSB_IJSD_SW_EEENSB_IJSW_NSC_ILi4096EEEEEEEEEEEEEvEENS13_INSA_13SM90_TMA_LOADENS15_IS17_S19_NSV_INSB_IJNSB_IJS1A_S1A_EEES1D_S1F_EEENSB_IJS1I_S1J_NSB_IJSW_NSC_ILi2048EEEEEEEEEEEEEvEEEENS_8epilogue10collective6detail29Sm90TmaWarpSpecializedAdapterINS21_15DefaultEpilogueISM_NSB_IJNSB_IJlllEEESD_SW_EEES26_NS20_6thread17LinearCombinationISM_Li1EffLNS27_9ScaleType4KindE0ELNS_15FloatRoundStyleE2ESM_EENS_4gemm15EpilogueDefaultEEEEEvvEEEEvNT_6ParamsE)
        .other          _ZN7cutlass13device_kernelINS_4conv6kernel13ConvUniversalINS1_16ConvProblemShapeILNS1_8OperatorE0ELi2EEENS1_10collective14CollectiveConvINS1_46MainloopSm90TmaGmmaWarpSpecializedImplicitGemmILS5_0ELi37ELi2EN4cute5tupleIJNSA_1CILi1EEESD_SD_EEENS1_36KernelImplicitTmaWarpSpecializedSm90ELi1EEENSB_IJNSC_ILi128EEENSC_ILi64EEENSB_IJNSC_ILi32EEEEEEEEENS_12float_e4m3_tESM_NSA_8TiledMMAINSA_8MMA_AtomIJNSA_4SM904GMMA30MMA_64x64x32_F32E4M3E4M3_SS_TNILNSQ_7ScaleInE1ELSS_1EEEEEENSA_6LayoutISE_NSB_IJNSC_ILi0EEESW_SW_EEEEENSB_IJNSA_10UnderscoreESZ_SZ_EEEEENS7_6detail26Sm90ImplicitGemmTileTraitsINSA_20SM90_TMA_LOAD_IM2COLENSA_14ComposedLayoutINSA_7SwizzleILi1ELi4ELi3EEENSA_18smem_ptr_flag_bitsILi8EEENSV_INSB_IJNSB_IJNSC_ILi8EEENSC_ILi16EEEEEENSB_IJSJ_SD_EEENSB_IJSD_NSC_ILi37EEEEEEEEENSB_IJNSB_IJSJ_NSC_ILi256EEEEEENSB_IJSD_SW_EEENSB_IJSW_NSC_ILi4096EEEEEEEEEEEEEvEENS13_INSA_13SM90_TMA_LOADENS15_IS17_S19_NSV_INSB_IJNSB_IJS1A_S1A_EEES1D_S1F_EEENSB_IJS1I_S1J_NSB_IJSW_NSC_ILi2048EEEEEEEEEEEEEvEEEENS_8epilogue10collective6detail29Sm90TmaWarpSpecializedAdapterINS21_15DefaultEpilogueISM_NSB_IJNSB_IJlllEEESD_SW_EEES26_NS20_6thread17LinearCombinationISM_Li1EffLNS27_9ScaleType4KindE0ELNS_15FloatRoundStyleE2ESM_EENS_4gemm15EpilogueDefaultEEEEEvvEEEEvNT_6ParamsE,@"STO_CUDA_ENTRY STV_DEFAULT"
_ZN7cutlass13device_kernelINS_4conv6kernel13ConvUniversalINS1_16ConvProblemShapeILNS1_8OperatorE0ELi2EEENS1_10collective14CollectiveConvINS1_46MainloopSm90TmaGmmaWarpSpecializedImplicitGemmILS5_0ELi37ELi2EN4cute5tupleIJNSA_1CILi1EEESD_SD_EEENS1_36KernelImplicitTmaWarpSpecializedSm90ELi1EEENSB_IJNSC_ILi128EEENSC_ILi64EEENSB_IJNSC_ILi32EEEEEEEEENS_12float_e4m3_tESM_NSA_8TiledMMAINSA_8MMA_AtomIJNSA_4SM904GMMA30MMA_64x64x32_F32E4M3E4M3_SS_TNILNSQ_7ScaleInE1ELSS_1EEEEEENSA_6LayoutISE_NSB_IJNSC_ILi0EEESW_SW_EEEEENSB_IJNSA_10UnderscoreESZ_SZ_EEEEENS7_6detail26Sm90ImplicitGemmTileTraitsINSA_20SM90_TMA_LOAD_IM2COLENSA_14ComposedLayoutINSA_7SwizzleILi1ELi4ELi3EEENSA_18smem_ptr_flag_bitsILi8EEENSV_INSB_IJNSB_IJNSC_ILi8EEENSC_ILi16EEEEEENSB_IJSJ_SD_EEENSB_IJSD_NSC_ILi37EEEEEEEEENSB_IJNSB_IJSJ_NSC_ILi256EEEEEENSB_IJSD_SW_EEENSB_IJSW_NSC_ILi4096EEEEEEEEEEEEEvEENS13_INSA_13SM90_TMA_LOADENS15_IS17_S19_NSV_INSB_IJNSB_IJS1A_S1A_EEES1D_S1F_EEENSB_IJS1I_S1J_NSB_IJSW_NSC_ILi2048EEEEEEEEEEEEEvEEEENS_8epilogue10collective6detail29Sm90TmaWarpSpecializedAdapterINS21_15DefaultEpilogueISM_NSB_IJNSB_IJlllEEESD_SW_EEES26_NS20_6thread17LinearCombinationISM_Li1EffLNS27_9ScaleType4KindE0ELNS_15FloatRoundStyleE2ESM_EENS_4gemm15EpilogueDefaultEEEEEvvEEEEvNT_6ParamsE:
[----:B------:R-:W-:Y:S01]  /*0000*/  LDC R1, c[0x0][0x28] ;  /* 0x00000a00ff017b82 */ /* 0x000fe20000000800 */
[----:B------:R-:W0:Y:S01]  /*0010*/  S2R R13, SR_TID.X ;  /* 0x00000000000d7919 */ /* 0x000e220000002100 */
[----:B------:R-:W-:Y:S01]  /*0020*/  ELECT P0, URZ, PT ;  /* 0x00000000003f782f */ /* 0x000fe20003800000 */
[----:B------:R-:W-:Y:S01]  /*0030*/  BSSY B0, `(.L_x_0) ;  /* 0x000000f000007945 */ /* 0x000fe20003800000 */
[--C-:B0-----:R-:W-:Y:S02]  /*0040*/  SHF.R.U32.HI R0, RZ, 0x5, R13.reuse ;  /* 0x00000005ff007819 */ /* 0x101fe4000001160d */
[----:B------:R-:W-:-:S03]  /*0050*/  SHF.R.U32.HI R3, RZ, 0x7, R13 ;  /* 0x00000007ff037819 */ /* 0x000fc6000001160d */
[----:B------:R-:W0:Y:S04]  /*0060*/  SHFL.IDX PT, R2, R0, RZ, 0x1f ;  /* 0x00001fff00027589 */ /* 0x000e2800000e0000 */
[----:B------:R1:W2:Y:S01]  /*0070*/  SHFL.IDX PT, R11, R3, RZ, 0x1f ;  /* 0x00001fff030b7589 */ /* 0x0002a200000e0000 */
[----:B0-----:R-:W-:-:S13]  /*0080*/  ISETP.NE.OR P0, PT, R2, RZ, !P0 ;  /* 0x000000ff0200720c */ /* 0x001fda0004705670 */
[----:B-12---:R-:W-:Y:S05]  /*0090*/  @P0 BRA `(.L_x_1) ;  /* 0x0000000000200947 */ /* 0x006fea0003800000 */
[----:B------:R-:W-:Y:S02]  /*00a0*/  ULDC.64 UR4, c[0x0][0x198] ;  /* 0x0000660000047ab9 */ /* 0x000fe40000000a00 */
[----:B------:R-:W-:Y:S02]  /*00b0*/  UIADD3 UR6, UP0, UR4, 0xf0, URZ ;  /* 0x000000f004067890 */ /* 0x000fe4000ff1e03f */
[----:B------:R-:W-:Y:S02]  /*00c0*/  UIADD3 UR4, UP1, UR4, 0x1f0, URZ ;  /* 0x000001f004047890 */ /* 0x000fe4000ff3e03f */
[----:B------:R-:W-:Y:S02]  /*00d0*/  UIADD3.X UR7, URZ, UR5, URZ, UP0, !UPT ;  /* 0x000000053f077290 */ /* 0x000fe400087fe43f */
[----:B------:R-:W-:-:S07]  /*00e0*/  UIADD3.X UR5, URZ, UR5, URZ, UP1, !UPT ;  /* 0x000000053f057290 */ /* 0x000fce0008ffe43f */
[----:B------:R0:W-:Y:S02]  /*00f0*/  UTMACCTL.PF [UR6] ;  /* 0x00000000060079b9 */ /* 0x0001e40008040000 */
[----:B------:R0:W-:Y:S02]  /*0100*/  UTMACCTL.PF [UR4] ;  /* 0x00000000040079b9 */ /* 0x0001e40008040000 */
[----:B0-----:R-:W-:Y:S01]  /*0110*/  NOP ;  /* 0x0000000000007918 */ /* 0x001fe20000000000 */
.L_x_1:
[----:B------:R-:W-:Y:S05]  /*0120*/  BSYNC B0 ;  /* 0x0000000000007941 */ /* 0x000fea0003800000 */
.L_x_0:
[----:B------:R-:W0:Y:S01]  /*0130*/  SHFL.IDX PT, R0, R0, RZ, 0x1f ;  /* 0x00001fff00007589 */ /* 0x000e2200000e0000 */
[----:B------:R-:W-:-:S04]  /*0140*/  SHF.R.S32.HI R3, RZ, 0x1f, R2 ;  /* 0x0000001fff037819 */ /* 0x000fc80000011402 */
[----:B------:R-:W-:Y:S02]  /*0150*/  LEA.HI R3, R3, R2, RZ, 0x2 ;  /* 0x0000000203037211 */ /* 0x000fe400078f10ff */
[----:B0-----:R-:W-:-:S13]  /*0160*/  ISETP.NE.AND P0, PT, R0, RZ, PT ;  /* 0x000000ff0000720c */ /* 0x001fda0003f05270 */
[----:B------:R-:W-:Y:S05]  /*0170*/  @P0 BRA `(.L_x_2) ;  /* 0x00000004006c0947 */ /* 0x000fea0003800000 */
[----:B------:R-:W-:Y:S01]  /*0180*/  ELECT P0, URZ, PT ;  /* 0x00000000003f782f */ /* 0x000fe20003800000 */
[----:B------:R-:W-:-:S12]  /*0190*/  BSSY B0, `(.L_x_2) ;  /* 0x0000059000007945 */ /* 0x000fd80003800000 */
[----:B------:R-:W-:Y:S05]  /*01a0*/  @!P0 BRA `(.L_x_3) ;  /* 0x00000004005c8947 */ /* 0x000fea0003800000 */
[----:B------:R-:W0:Y:S01]  /*01b0*/  S2UR UR8, SR_CgaCtaId ;  /* 0x00000000000879c3 */ /* 0x000e220000008800 */
[----:B------:R-:W-:Y:S01]  /*01c0*/  UMOV UR4, 0x400 ;  /* 0x0000040000047882 */ /* 0x000fe20000000000 */
[----:B------:R-:W-:Y:S01]  /*01d0*/  UMOV UR5, 0x1 ;  /* 0x0000000100057882 */ /* 0x000fe20000000000 */
[----:B------:R-:W-:Y:S02]  /*01e0*/  UMOV UR6, 0x80 ;  /* 0x0000008000067882 */ /* 0x000fe40000000000 */
[----:B------:R-:W-:-:S04]  /*01f0*/  UIADD3 UR6, -UR6, 0x100000, URZ ;  /* 0x0010000006067890 */ /* 0x000fc8000fffe13f */
[----:B------:R-:W-:Y:S02]  /*0200*/  USHF.L.U32 UR7, UR6, 0xb, URZ ;  /* 0x0000000b06077899 */ /* 0x000fe4000800063f */
[----:B------:R-:W-:Y:S02]  /*0210*/  USHF.L.U32 UR6, UR6, 0x1, URZ ;  /* 0x0000000106067899 */ /* 0x000fe4000800063f */
[----:B0-----:R-:W-:Y:S02]  /*0220*/  ULEA UR8, UR8, UR4, 0x18 ;  /* 0x0000000408087291 */ /* 0x001fe4000f8ec03f */
[----:B------:R-:W-:-:S04]  /*0230*/  UIADD3 UR4, -UR5, 0x100000, URZ ;  /* 0x0010000005047890 */ /* 0x000fc8000fffe13f */
[----:B------:R-:W-:Y:S02]  /*0240*/  USHF.L.U32 UR5, UR4, 0xb, URZ ;  /* 0x0000000b04057899 */ /* 0x000fe4000800063f */
[----:B------:R-:W-:Y:S01]  /*0250*/  USHF.L.U32 UR4, UR4, 0x1, URZ ;  /* 0x0000000104047899 */ /* 0x000fe2000800063f */
[----:B------:R-:W0:Y:S11]  /*0260*/  FENCE.VIEW.ASYNC.S ;  /* 0x00000000000073c6 */ /* 0x000e360000000000 */
[----:B0-----:R0:W1:Y:S01]  /*0270*/  SYNCS.EXCH.64 URZ, [UR8+0x37800], UR4 ;  /* 0x03780004083f75b2 */ /* 0x0010620008000100 */
[----:B------:R0:W2:Y:S01]  /*0280*/  SYNCS.EXCH.64 URZ, [UR8+0x37928], UR6 ;  /* 0x03792806083f75b2 */ /* 0x0000a20008000100 */
[----:B------:R0:W3:Y:S01]  /*0290*/  SYNCS.EXCH.64 URZ, [UR8+0x37808], UR4 ;  /* 0x03780804083f75b2 */ /* 0x0000e20008000100 */
[----:B------:R0:W4:Y:S01]  /*02a0*/  SYNCS.EXCH.64 URZ, [UR8+0x37930], UR6 ;  /* 0x03793006083f75b2 */ /* 0x0001220008000100 */
[----:B------:R0:W0:Y:S01]  /*02b0*/  SYNCS.EXCH.64 URZ, [UR8+0x37810], UR4 ;  /* 0x03781004083f75b2 */ /* 0x0000220008000100 */
        /* <DEDUP_REMOVED lines=69> */
[----:B-1234-:R-:W-:Y:S01]  /*0710*/  NOP ;  /* 0x0000000000007918 */ /* 0x01efe20000000000 */
.L_x_3:
[----:B0-----:R-:W-:Y:S05]  /*0720*/  BSYNC B0 ;  /* 0x0000000000007941 */ /* 0x001fea0003800000 */
.L_x_2:
[----:B------:R-:W-:Y:S01]  /*0730*/  ULDC.64 UR4, c[0x0][0x598] ;  /* 0x0001660000047ab9 */ /* 0x000fe20000000a00 */
[----:B------:R-:W-:Y:S01]  /*0740*/  LOP3.LUT R3, R3, 0xfffffffc, RZ, 0xc0, !PT ;  /* 0xfffffffc03037812 */ /* 0x000fe200078ec0ff */
[----:B------:R-:W-:Y:S01]  /*0750*/  NOP ;  /* 0x0000000000007918 */ /* 0x000fe20000000000 */
[----:B------:R-:W-:Y:S01]  /*0760*/  ISETP.NE.U32.AND P0, PT, RZ, UR4, PT ;  /* 0x00000004ff007c0c */ /* 0x000fe2000bf05070 */
[----:B------:R-:W-:Y:S01]  /*0770*/  NOP ;  /* 0x0000000000007918 */ /* 0x000fe20000000000 */
[----:B------:R-:W-:Y:S01]  /*0780*/  SHF.R.S32.HI R0, RZ, 0x1f, R13 ;  /* 0x0000001fff007819 */ /* 0x000fe2000001140d */
[----:B------:R-:W-:Y:S01]  /*0790*/  IMAD.IADD R8, R2, 0x1, -R3 ;  /* 0x0000000102087824 */ /* 0x000fe200078e0a03 */
[----:B------:R-:W-:Y:S01]  /*07a0*/  BAR.SYNC.DEFER_BLOCKING 0x0 ;  /* 0x0000000000007b1d */ /* 0x000fe20000010000 */
[----:B------:R-:W-:Y:S02]  /*07b0*/  ISETP.NE.AND.EX P0, PT, RZ, UR5, PT, P0 ;  /* 0x00000005ff007c0c */ /* 0x000fe4000bf05300 */
[----:B------:R-:W-:-:S02]  /*07c0*/  LEA.HI R0, R0, R13, RZ, 0x7 ;  /* 0x0000000d00007211 */ /* 0x000fc400078f38ff */
[C---:B------:R-:W-:Y:S01]  /*07d0*/  LOP3.LUT P1, RZ, R11.reuse, R8, RZ, 0xfc, !PT ;  /* 0x000000080bff7212 */ /* 0x040fe2000782fcff */
[----:B------:R-:W-:Y:S01]  /*07e0*/  ULDC.64 UR12, c[0x0][0x208] ;  /* 0x00008200000c7ab9 */ /* 0x000fe20000000a00 */
[----:B------:R-:W-:Y:S02]  /*07f0*/  LOP3.LUT R0, R0, 0xffffff80, RZ, 0xc0, !PT ;  /* 0xffffff8000007812 */ /* 0x000fe400078ec0ff */
[----:B------:R-:W-:Y:S02]  /*0800*/  ISETP.NE.AND P2, PT, R11, 0x1, PT ;  /* 0x000000010b00780c */ /* 0x000fe40003f45270 */
[----:B------:R-:W-:Y:S01]  /*0810*/  SEL R4, RZ, 0x1, P1 ;  /* 0x00000001ff047807 */ /* 0x000fe20000800000 */
[----:B------:R-:W-:-:S03]  /*0820*/  IMAD.IADD R3, R13, 0x1, -R0 ;  /* 0x000000010d037824 */ /* 0x000fc600078e0a00 */
[----:B------:R-:W-:Y:S01]  /*0830*/  SEL R4, R4, 0x2, P2 ;  /* 0x0000000204047807 */ /* 0x000fe20001000000 */
[----:B------:R-:W-:Y:S06]  /*0840*/  @!P0 BRA `(.L_x_4) ;  /* 0x00000000001c8947 */ /* 0x000fec0003800000 */
[----:B------:R-:W0:Y:S02]  /*0850*/  LDC.64 R6, c[0x0][0x598] ;  /* 0x00016600ff067b82 */ /* 0x000e240000000a00 */
[----:B0-----:R-:W2:Y:S02]  /*0860*/  LDG.E.64 R6, desc[UR12][R6.64] ;  /* 0x0000000c06067981 */ /* 0x001ea4000c1e1b00 */
[----:B--2---:R-:W-:-:S04]  /*0870*/  ISETP.NE.U32.AND P0, PT, R6, RZ, PT ;  /* 0x000000ff0600720c */ /* 0x004fc80003f05070 */
[----:B------:R-:W-:-:S13]  /*0880*/  ISETP.NE.AND.EX P0, PT, R7, RZ, PT, P0 ;  /* 0x000000ff0700720c */ /* 0x000fda0003f05300 */
[----:B------:R-:W-:Y:S05]  /*0890*/  @!P0 BRA `(.L_x_4) ;  /* 0x0000000000088947 */ /* 0x000fea0003800000 */
[----:B------:R2:W5:Y:S01]  /*08a0*/  LD.E R2, desc[UR12][R6.64] ;  /* 0x0000000c06027980 */ /* 0x000562000c101900 */
[----:B------:R-:W-:Y:S05]  /*08b0*/  BRA `(.L_x_5) ;  /* 0x0000000000207947 */ /* 0x000fea0003800000 */
.L_x_4:
[----:B------:R-:W-:Y:S02]  /*08c0*/  ULDC.64 UR4, c[0x0][0x588] ;  /* 0x0001620000047ab9 */ /* 0x000fe40000000a00 */
[----:B------:R-:W-:-:S04]  /*08d0*/  ISETP.NE.U32.AND P0, PT, RZ, UR4, PT ;  /* 0x00000004ff007c0c */ /* 0x000fc8000bf05070 */
[----:B------:R-:W-:-:S13]  /*08e0*/  ISETP.NE.AND.EX P0, PT, RZ, UR5, PT, P0 ;  /* 0x00000005ff007c0c */ /* 0x000fda000bf05300 */
[----:B------:R-:W-:Y:S05]  /*08f0*/  @!P0 BRA `(.L_x_6) ;  /* 0x00000000000c8947 */ /* 0x000fea0003800000 */
[----:B------:R-:W0:Y:S02]  /*0900*/  LDC.64 R6, c[0x0][0x588] ;  /* 0x00016200ff067b82 */ /* 0x000e240000000a00 */
[----:B0-----:R0:W5:Y:S01]  /*0910*/  LDG.E R2, desc[UR12][R6.64] ;  /* 0x0000000c06027981 */ /* 0x001162000c1e1900 */
[----:B------:R-:W-:Y:S05]  /*0920*/  BRA `(.L_x_5) ;  /* 0x0000000000047947 */ /* 0x000fea0003800000 */
.L_x_6:
[----:B------:R-:W1:Y:S02]  /*0930*/  LDC R2, c[0x0][0x580] ;  /* 0x00016000ff027b82 */ /* 0x000e640000000800 */
.L_x_5:
[----:B------:R-:W-:Y:S02]  /*0940*/  ULDC.64 UR4, c[0x0][0x5a0] ;  /* 0x0001680000047ab9 */ /* 0x000fe40000000a00 */
[----:B------:R-:W-:-:S04]  /*0950*/  ISETP.NE.U32.AND P0, PT, RZ, UR4, PT ;  /* 0x00000004ff007c0c */ /* 0x000fc8000bf05070 */
[----:B------:R-:W-:-:S13]  /*0960*/  ISETP.NE.AND.EX P0, PT, RZ, UR5, PT, P0 ;  /* 0x00000005ff007c0c */ /* 0x000fda000bf05300 */
[----:B------:R-:W-:Y:S05]  /*0970*/  @!P0 BRA `(.L_x_7) ;  /* 0x00000000001c8947 */ /* 0x000fea0003800000 */
[----:B0-2---:R-:W0:Y:S02]  /*0980*/  LDC.64 R6, c[0x0][0x5a0] ;  /* 0x00016800ff067b82 */ /* 0x005e240000000a00 */
[----:B0-----:R-:W2:Y:S02]  /*0990*/  LDG.E.64 R6, desc[UR12][R6.64] ;  /* 0x0000000c06067981 */ /* 0x001ea4000c1e1b00 */
[----:B--2---:R-:W-:-:S04]  /*09a0*/  ISETP.NE.U32.AND P0, PT, R6, RZ, PT ;  /* 0x000000ff0600720c */ /* 0x004fc80003f05070 */
[----:B------:R-:W-:-:S13]  /*09b0*/  ISETP.NE.AND.EX P0, PT, R7, RZ, PT, P0 ;  /* 0x000000ff0700720c */ /* 0x000fda0003f05300 */
[----:B------:R-:W-:Y:S05]  /*09c0*/  @!P0 BRA `(.L_x_7) ;  /* 0x0000000000088947 */ /* 0x000fea0003800000 */
[----:B------:R0:W5:Y:S01]  /*09d0*/  LD.E R0, desc[UR12][R6.64] ;  /* 0x0000000c06007980 */ /* 0x000162000c101900 */
[----:B------:R-:W-:Y:S05]  /*09e0*/  BRA `(.L_x_8) ;  /* 0x0000000000207947 */ /* 0x000fea0003800000 */
.L_x_7:
[----:B------:R-:W-:Y:S02]  /*09f0*/  ULDC.64 UR4, c[0x0][0x590] ;  /* 0x0001640000047ab9 */ /* 0x000fe40000000a00 */
[----:B------:R-:W-:-:S04]  /*0a00*/  ISETP.NE.U32.AND P0, PT, RZ, UR4, PT ;  /* 0x00000004ff007c0c */ /* 0x000fc8000bf05070 */
[----:B------:R-:W-:-:S13]  /*0a10*/  ISETP.NE.AND.EX P0, PT, RZ, UR5, PT, P0 ;  /* 0x00000005ff007c0c */ /* 0x000fda000bf05300 */
[----:B------:R-:W-:Y:S05]  /*0a20*/  @!P0 BRA `(.L_x_9) ;  /* 0x00000000000c8947 */ /* 0x000fea0003800000 */
[----:B0-2---:R-:W0:Y:S02]  /*0a30*/  LDC.64 R6, c[0x0][0x590] ;  /* 0x00016400ff067b82 */ /* 0x005e240000000a00 */
[----:B0-----:R4:W5:Y:S01]  /*0a40*/  LDG.E R0, desc[UR12][R6.64] ;  /* 0x0000000c06007981 */ /* 0x001962000c1e1900 */
[----:B------:R-:W-:Y:S05]  /*0a50*/  BRA `(.L_x_8) ;  /* 0x0000000000047947 */ /* 0x000fea0003800000 */
.L_x_9:
[----:B------:R-:W3:Y:S02]  /*0a60*/  LDC R0, c[0x0][0x584] ;  /* 0x00016100ff007b82 */ /* 0x000ee40000000800 */
.L_x_8:
[----:B------:R-:W1:Y:S01]  /*0a70*/  LDC R5, c[0x0][0x3c4] ;  /* 0x0000f100ff057b82 */ /* 0x000e620000000800 */
[----:B------:R-:W-:-:S07]  /*0a80*/  ISETP.NE.AND P0, PT, R11, RZ, PT ;  /* 0x000000ff0b00720c */ /* 0x000fce0003f05270 */
[----:B0-2-4-:R-:W0:Y:S01]  /*0a90*/  LDC.64 R6, c[0x0][0x3c8] ;  /* 0x0000f200ff067b82 */ /* 0x015e220000000a00 */
[----:B-1----:R-:W-:-:S05]  /*0aa0*/  VIADD R5, R5, 0x1f ;  /* 0x0000001f05057836 */ /* 0x002fca0000000000 */
[----:B------:R-:W-:-:S04]  /*0ab0*/  SHF.R.S32.HI R10, RZ, 0x1f, R5 ;  /* 0x0000001fff0a7819 */ /* 0x000fc80000011405 */
[----:B------:R-:W-:-:S04]  /*0ac0*/  LEA.HI R9, R10, R5, RZ, 0x5 ;  /* 0x000000050a097211 */ /* 0x000fc800078f28ff */
[----:B------:R-:W-:-:S05]  /*0ad0*/  SHF.R.S32.HI R9, RZ, 0x5, R9 ;  /* 0x00000005ff097819 */ /* 0x000fca0000011409 */
[----:B0-----:R-:W-:-:S04]  /*0ae0*/  IMAD R10, R9, R6, RZ ;  /* 0x00000006090a7224 */ /* 0x001fc800078e02ff */
[----:B------:R-:W-:Y:S01]  /*0af0*/  IMAD R5, R10, R7, RZ ;  /* 0x000000070a057224 */ /* 0x000fe200078e02ff */
[----:B------:R-:W-:Y:S06]  /*0b00*/  @!P0 BRA `(.L_x_10) ;  /* 0x0000005000a48947 */ /* 0x000fec0003800000 */
[----:B------:R-:W-:-:S13]  /*0b10*/  ISETP.NE.AND P0, PT, R11, 0x1, PT ;  /* 0x000000010b00780c */ /* 0x000fda0003f05270 */
[----:B------:R-:W-:Y:S05]  /*0b20*/  @P0 EXIT ;  /* 0x000000000000094d */ /* 0x000fea0003800000 */
[----:B------:R-:W-:Y:S01]  /*0b30*/  ISETP.GE.AND P0, PT, R5, 0x1, PT ;  /* 0x000000010500780c */ /* 0x000fe20003f06270 */
[----:B------:R-:W-:Y:S01]  /*0b40*/  UMOV UR4, URZ ;  /* 0x0000003f00047c82 */ /* 0x000fe20008000000 */
[----:B------:R-:W-:Y:S02]  /*0b50*/  CS2R R54, SRZ ;  /* 0x0000000000367805 */ /* 0x000fe4000001ff00 */
[----:B------:R-:W-:Y:S02]  /*0b60*/  CS2R R56, SRZ ;  /* 0x0000000000387805 */ /* 0x000fe4000001ff00 */
[----:B------:R-:W-:Y:S02]  /*0b70*/  CS2R R58, SRZ ;  /* 0x00000000003a7805 */ /* 0x000fe4000001ff00 */
[----:B------:R-:W-:Y:S02]  /*0b80*/  CS2R R60, SRZ ;  /* 0x00000000003c7805 */ /* 0x000fe4000001ff00 */
[----:B------:R-:W-:-:S02]  /*0b90*/  CS2R R62, SRZ ;  /* 0x00000000003e7805 */ /* 0x000fc4000001ff00 */
[----:B------:R-:W-:Y:S02]  /*0ba0*/  CS2R R64, SRZ ;  /* 0x0000000000407805 */ /* 0x000fe4000001ff00 */
        /* <DEDUP_REMOVED lines=25> */
[----:B------:R-:W-:Y:S01]  /*0d40*/  CS2R R52, SRZ ;  /* 0x0000000000347805 */ /* 0x000fe2000001ff00 */
[----:B------:R-:W-:Y:S06]  /*0d50*/  @!P0 BRA `(.L_x_11) ;  /* 0x0000000000748947 */ /* 0x000fec0003800000 */
[----:B------:R-:W-:-:S04]  /*0d60*/  LOP3.LUT R8, R4, 0x1, RZ, 0xfc, !PT ;  /* 0x0000000104087812 */ /* 0x000fc800078efcff */
[----:B------:R-:W-:-:S13]  /*0d70*/  ISETP.NE.AND P1, PT, R8, 0x3, PT ;  /* 0x000000030800780c */ /* 0x000fda0003f25270 */
[----:B------:R-:W-:Y:S05]  /*0d80*/  @!P1 BRA `(.L_x_12) ;  /* 0x0000000000049947 */ /* 0x000fea0003800000 */
[----:B------:R-:W-:Y:S01]  /*0d90*/  BPT.TRAP 0x1 ;  /* 0x000000040000795c */ /* 0x000fe20000300000 */
.L_x_12:
[----:B------:R-:W0:Y:S01]  /*0da0*/  S2UR UR5, SR_CgaCtaId ;  /* 0x00000000000579c3 */ /* 0x000e220000008800 */
[----:B------:R-:W-:Y:S01]  /*0db0*/  SHF.L.U32 R8, RZ, 0x1f, RZ ;  /* 0x0000001fff087819 */ /* 0x000fe200000006ff */
[----:B------:R-:W-:Y:S02]  /*0dc0*/  UMOV UR4, 0x400 ;  /* 0x0000040000047882 */ /* 0x000fe40000000000 */
[----:B0-----:R-:W-:-:S12]  /*0dd0*/  ULEA UR4, UR5, UR4, 0x18 ;  /* 0x0000000405047291 */ /* 0x001fd8000f8ec03f */
.L_x_13:
[----:B0-----:R-:W-:-:S04]  /*0de0*/  IMAD.U32 R11, RZ, RZ, UR4 ;  /* 0x00000004ff0b7e24 */ /* 0x001fc8000f8e00ff */
[----:B------:R0:W1:Y:S03]  /*0df0*/  SYNCS.PHASECHK.TRANS64.TRYWAIT P1, [R11+URZ+0x37800], R8 ;  /* 0x037800080b0075a7 */ /* 0x000066000802017f */
[----:B-1----:R-:W-:Y:S05]  /*0e00*/  @!P1 NANOSLEEP.SYNCS 0x989680 ;  /* 0x009896800000995d */ /* 0x002fea0003900000 */
[----:B------:R-:W1:Y:S02]  /*0e10*/  @!P1 SYNCS.PHASECHK.TRANS64 P1, [R11+URZ+0x37800], R8 ;  /* 0x037800080b0095a7 */ /* 0x000e64000802007f */
[----:B-1----:R-:W-:Y:S05]  /*0e20*/  @!P1 BRA `(.L_x_13) ;  /* 0xfffffffc00ec9947 */ /* 0x002fea000383ffff */
[----:B------:R-:W-:Y:S01]  /*0e30*/  UIADD3 UR5, UR4, 0x25000, URZ ;  /* 0x0002500004057890 */ /* 0x000fe2000fffe03f */
[----:B------:R-:W-:Y:S01]  /*0e40*/  WARPGROUP.ARRIVE ;  /* 0x00000000000079c5 */ /* 0x000fe20000000000 */
[----:B------:R-:W-:Y:S02]  /*0e50*/  USHF.R.U32.HI UR4, URZ, 0x4, UR4 ;  /* 0x000000043f047899 */ /* 0x000fe40008011604 */
[----:B------:R-:W-:Y:S02]  /*0e60*/  USHF.R.U32.HI UR5, URZ, 0x4, UR5 ;  /* 0x000000043f057899 */ /* 0x000fe40008011605 */
[----:B------:R-:W-:Y:S02]  /*0e70*/  ULOP3.LUT UR4, UR4, 0x3fff, URZ, 0xc0, !UPT ;  /* 0x00003fff04047892 */ /* 0x000fe4000f8ec03f */
[----:B------:R-:W-:Y:S02]  /*0e80*/  ULOP3.LUT UR5, UR5, 0x3fff, URZ, 0xc0, !UPT ;  /* 0x00003fff05057892 */ /* 0x000fe4000f8ec03f */
[----:B------:R-:W-:-:S02]  /*0e90*/  ULOP3.LUT UR4, UR4, 0x10000, URZ, 0xfc, !UPT ;  /* 0x0001000004047892 */ /* 0x000fc4000f8efc3f */
[----:B------:R-:W-:Y:S02]  /*0ea0*/  ULOP3.LUT UR6, UR5, 0x10000, URZ, 0xfc, !UPT ;  /* 0x0001000005067892 */ /* 0x000fe4000f8efc3f */
[----:B------:R-:W-:Y:S01]  /*0eb0*/  UIADD3 UR8, UR4, 0x80, URZ ;  /* 0x0000008004087890 */ /* 0x000fe2000fffe03f */
[----:B------:R-:W-:Y:S01]  /*0ec0*/  UMOV UR5, 0xc0000010 ;  /* 0xc000001000057882 */ /* 0x000fe20000000000 */
[----:B------:R-:W-:-:S05]  /*0ed0*/  UMOV UR7, 0xc0000010 ;  /* 0xc000001000077882 */ /* 0x000fca0000000000 */
[----:B------:R-:W-:Y:S01]  /*0ee0*/  QGMMA.64x64x32.F32.E4M3.E4M3 R56, gdesc[UR4], RZ, !UPT ;  /* 0x00e00000043879f3 */ /* 0x000fe2000c7008ff */
[----:B------:R-:W-:Y:S01]  /*0ef0*/  UMOV UR4, UR8 ;  /* 0x0000000800047c82 */ /* 0x000fe20008000000 */
[----:B------:R-:W-:Y:S02]  /*0f00*/  UMOV UR5, 0xc0000010 ;  /* 0xc000001000057882 */ /* 0x000fe40000000000 */
[----:B------:R-:W-:Y:S01]  /*0f10*/  QGMMA.64x64x32.F32.E4M3.E4M3 R24, gdesc[UR4], RZ, !UPT, gsb0 ;  /* 0x00e00000041879f3 */ /* 0x000fe2000c0008ff */
[----:B------:R-:W-:-:S05]  /*0f20*/  UMOV UR4, 0x1 ;  /* 0x0000000100047882 */ /* 0x000fca0000000000 */
.L_x_11:
[----:B0-----:R-:W-:-:S05]  /*0f30*/  VIMNMX R8, R5, 0x1, PT ;  /* 0x0000000105087848 */ /* 0x001fca0003fe0100 */
[----:B------:R-:W-:-:S05]  /*0f40*/  IMAD.IADD R5, R5, 0x1, -R8 ;  /* 0x0000000105057824 */ /* 0x000fca00078e0a08 */
[----:B------:R-:W-:-:S13]  /*0f50*/  ISETP.GE.AND P1, PT, R5, 0x1, PT ;  /* 0x000000010500780c */ /* 0x000fda0003f26270 */
[----:B------:R-:W-:Y:S05]  /*0f60*/  @!P1 BRA `(.L_x_14) ;  /* 0x0000000000f49947 */ /* 0x000fea0003800000 */
[----:B------:R-:W0:Y:S01]  /*0f70*/  S2UR UR6, SR_CgaCtaId ;  /* 0x00000000000679c3 */ /* 0x000e220000008800 */
[----:B------:R-:W-:Y:S01]  /*0f80*/  UMOV UR5, 0x400 ;  /* 0x0000040000057882 */ /* 0x000fe20000000000 */
[----:B------:R-:W-:Y:S01]  /*0f90*/  IMAD R6, R6, R7, RZ ;  /* 0x0000000706067224 */ /* 0x000fe200078e02ff */
[----:B------:R-:W-:Y:S01]  /*0fa0*/  LOP3.LUT R10, R4, 0x1, RZ, 0xfc, !PT ;  /* 0x00000001040a7812 */ /* 0x000fe200078efcff */
[----:B------:R-:W-:Y:S02]  /*0fb0*/  UISETP.NE.U32.AND UP0, UPT, UR4, URZ, UPT ;  /* 0x0000003f0400728c */ /* 0x000fe4000bf05070 */
[----:B------:R-:W-:Y:S02]  /*0fc0*/  IMAD R6, R9, R6, RZ ;  /* 0x0000000609067224 */ /* 0x000fe400078e02ff */
[----:B------:R-:W-:-:S03]  /*0fd0*/  IMAD.MOV.U32 R9, RZ, RZ, RZ ;  /* 0x000000ffff097224 */ /* 0x000fc600078e00ff */
[----:B------:R-:W-:-:S04]  /*0fe0*/  LOP3.LUT R7, RZ, R6, RZ, 0x33, !PT ;  /* 0x00000006ff077212 */ /* 0x000fc800078e33ff */
[----:B------:R-:W-:-:S04]  /*0ff0*/  VIMNMX R7, R7, -0x2, !PT ;  /* 0xfffffffe07077848 */ /* 0x000fc80007fe0100 */
[----:B------:R-:W-:Y:S01]  /*1000*/  IADD3 R6, R7, 0x2, R6 ;  /* 0x0000000207067810 */ /* 0x000fe20007ffe006 */
[----:B0-----:R-:W-:-:S04]  /*1010*/  ULEA UR7, UR6, UR5, 0x18 ;  /* 0x0000000506077291 */ /* 0x001fc8000f8ec03f */
[----:B------:R-:W-:Y:S02]  /*1020*/  UIADD3 UR5, UR7, 0x25000, URZ ;  /* 0x0002500007057890 */ /* 0x000fe4000fffe03f */
[----:B------:R-:W-:Y:S02]  /*1030*/  USHF.R.U32.HI UR6, URZ, 0x4, UR7 ;  /* 0x000000043f067899 */ /* 0x000fe40008011607 */
[----:B------:R-:W-:Y:S02]  /*1040*/  USHF.R.U32.HI UR5, URZ, 0x4, UR5 ;  /* 0x000000043f057899 */ /* 0x000fe40008011605 */
[----:B------:R-:W-:Y:S02]  /*1050*/  ULOP3.LUT UR6, UR6, 0x3fff, URZ, 0xc0, !UPT ;  /* 0x00003fff06067892 */ /* 0x000fe4000f8ec03f */
[----:B------:R-:W-:Y:S02]  /*1060*/  ULOP3.LUT UR5, UR5, 0x3fff, URZ, 0xc0, !UPT ;  /* 0x00003fff05057892 */ /* 0x000fe4000f8ec03f */
[----:B------:R-:W-:-:S02]  /*1070*/  ULOP3.LUT UR15, UR6, 0x10000, URZ, 0xfc, !UPT ;  /* 0x00010000060f7892 */ /* 0x000fc4000f8efc3f */
[----:B------:R-:W-:-:S03]  /*1080*/  ULOP3.LUT UR14, UR5, 0x10000, URZ, 0xfc, !UPT ;  /* 0x00010000050e7892 */ /* 0x000fc6000f8efc3f */
[----:B------:R-:W-:-:S09]  /*1090*/  UMOV UR5, URZ ;  /* 0x0000003f00057c82 */ /* 0x000fd20008000000 */
.L_x_19:
[----:B------:R-:W-:-:S13]  /*10a0*/  ISETP.NE.AND P2, PT, R10, 0x3, PT ;  /* 0x000000030a00780c */ /* 0x000fda0003f45270 */
[----:B0-----:R-:W-:Y:S05]  /*10b0*/  @!P2 BRA `(.L_x_15) ;  /* 0x000000000004a947 */ /* 0x001fea0003800000 */
[----:B------:R-:W-:Y:S01]  /*10c0*/  BPT.TRAP 0x1 ;  /* 0x000000040000795c */ /* 0x000fe20000300000 */
.L_x_15:
[----:B------:R-:W-:Y:S01]  /*10d0*/  SHF.L.U32 R7, R9, 0x1f, RZ ;  /* 0x0000001f09077819 */ /* 0x000fe200000006ff */
[----:B------:R-:W-:-:S12]  /*10e0*/  ULEA UR6, UR4, UR7, 0x3 ;  /* 0x0000000704067291 */ /* 0x000fd8000f8e183f */
.L_x_16:
[----:B0-----:R-:W-:-:S04]  /*10f0*/  IMAD.U32 R8, RZ, RZ, UR6 ;  /* 0x00000006ff087e24 */ /* 0x001fc8000f8e00ff */
[----:B------:R0:W1:Y:S03]  /*1100*/  SYNCS.PHASECHK.TRANS64.TRYWAIT P1, [R8+URZ+0x37800], R7 ;  /* 0x03780007080075a7 */ /* 0x000066000802017f */
[----:B-1----:R-:W-:Y:S05]  /*1110*/  @!P1 NANOSLEEP.SYNCS 0x989680 ;  /* 0x009896800000995d */ /* 0x002fea0003900000 */
[----:B------:R-:W1:Y:S02]  /*1120*/  @!P1 SYNCS.PHASECHK.TRANS64 P1, [R8+URZ+0x37800], R7 ;  /* 0x03780007080095a7 */ /* 0x000e64000802007f */
[----:B-1----:R-:W-:Y:S05]  /*1130*/  @!P1 BRA `(.L_x_16) ;  /* 0xfffffffc00ec9947 */ /* 0x002fea000383ffff */
[----:B------:R-:W-:Y:S01]  /*1140*/  ULEA UR8, UR4, UR15, 0x8 ;  /* 0x0000000f04087291 */ /* 0x000fe2000f8e403f */
[----:B------:R-:W-:Y:S01]  /*1150*/  WARPGROUP.ARRIVE ;  /* 0x00000000000079c5 */ /* 0x000fe20000000000 */
[----:B------:R-:W-:Y:S02]  /*1160*/  ULEA UR10, UR4, UR14, 0x7 ;  /* 0x0000000e040a7291 */ /* 0x000fe4000f8e383f */
[----:B------:R-:W-:Y:S01]  /*1170*/  UIADD3 UR6, UR8, 0x80, URZ ;  /* 0x0000008008067890 */ /* 0x000fe2000fffe03f */
[----:B------:R-:W-:Y:S01]  /*1180*/  UMOV UR11, 0xc0000010 ;  /* 0xc0000010000b7882 */ /* 0x000fe20000000000 */
[----:B------:R-:W-:-:S05]  /*1190*/  UMOV UR9, 0xc0000010 ;  /* 0xc000001000097882 */ /* 0x000fca0000000000 */
[----:B------:R-:W-:Y:S01]  /*11a0*/  QGMMA.64x64x32.F32.E4M3.E4M3 R56, gdesc[UR8], R56, UP0 ;  /* 0x00e00000083879f3 */ /* 0x000fe2000bf00838 */
[----:B------:R-:W-:Y:S01]  /*11b0*/  UMOV UR8, UR6 ;  /* 0x0000000600087c82 */ /* 0x000fe20008000000 */
[----:B------:R-:W-:Y:S02]  /*11c0*/  UMOV UR9, 0xc0000010 ;  /* 0xc000001000097882 */ /* 0x000fe40000000000 */
[----:B------:R-:W-:Y:S03]  /*11d0*/  QGMMA.64x64x32.F32.E4M3.E4M3 R24, gdesc[UR8], R24, UP0, gsb0 ;  /* 0x00e00000081879f3 */ /* 0x000fe6000b800818 */
[----:B------:R-:W-:Y:S02]  /*11e0*/  WARPGROUP.DEPBAR.LE gsb0, 0x1 ;  /* 0x00008000000079c5 */ /* 0x000fe40000010100 */
[----:B------:R-:W-:Y:S05]  /*11f0*/  @!P2 BRA `(.L_x_17) ;  /* 0x000000000004a947 */ /* 0x000fea0003800000 */
[----:B------:R-:W-:Y:S01]  /*1200*/  BPT.TRAP 0x1 ;  /* 0x000000040000795c */ /* 0x000fe20000300000 */
.L_x_17:
[----:B------:R-:W-:Y:S01]  /*1210*/  ULEA UR6, UR5, UR7, 0x3 ;  /* 0x0000000705067291 */ /* 0x000fe2000f8e183f */
[----:B------:R-:W-:-:S03]  /*1220*/  ISETP.GT.U32.AND P1, PT, R4, 0x1, PT ;  /* 0x000000010400780c */ /* 0x000fc60003f24070 */
[----:B------:R-:W-:-:S04]  /*1230*/  UIADD3 UR6, UR6, 0x37928, URZ ;  /* 0x0003792806067890 */ /* 0x000fc8000fffe03f */
[----:B------:R-:W-:-:S09]  /*1240*/  UPRMT UR6, URZ, 0x654, UR6 ;  /* 0x000006543f067896 */ /* 0x000fd20008000006 */
[----:B------:R-:W-:Y:S01]  /*1250*/  SYNCS.ARRIVE.TRANS64.RED.A1T0 RZ, [UR6], RZ ;  /* 0x000000ffffff79a7 */ /* 0x000fe20008100406 */
[----:B------:R-:W-:Y:S05]  /*1260*/  @P1 BRA `(.L_x_18) ;  /* 0x0000000000041947 */ /* 0x000fea0003800000 */
[----:B------:R-:W-:Y:S01]  /*1270*/  BPT.TRAP 0x1 ;  /* 0x000000040000795c */ /* 0x000fe20000300000 */
.L_x_18:
[----:B------:R-:W-:Y:S01]  /*1280*/  VIADD R6, R6, 0xffffffff ;  /* 0xffffffff06067836 */ /* 0x000fe20000000000 */
[----:B------:R-:W-:Y:S02]  /*1290*/  UIADD3 UR4, UR4, 0x1, URZ ;  /* 0x0000000104047890 */ /* 0x000fe4000fffe03f */
[----:B------:R-:W-:Y:S02]  /*12a0*/  UIADD3 UR5, UR5, 0x1, URZ ;  /* 0x0000000105057890 */ /* 0x000fe4000fffe03f */
[----:B------:R-:W-:Y:S01]  /*12b0*/  ISETP.GT.AND P1, PT, R6, 0x1, PT ;  /* 0x000000010600780c */ /* 0x000fe20003f24270 */
[----:B------:R-:W-:Y:S02]  /*12c0*/  UISETP.NE.AND UP0, UPT, UR4, 0x25, UPT ;  /* 0x000000250400788c */ /* 0x000fe4000bf05270 */
[----:B------:R-:W-:Y:S02]  /*12d0*/  UISETP.NE.AND UP1, UPT, UR5, 0x25, UPT ;  /* 0x000000250500788c */ /* 0x000fe4000bf25270 */
[----:B------:R-:W-:-:S02]  /*12e0*/  USEL UR6, URZ, 0x1, UP0 ;  /* 0x000000013f067887 */ /* 0x000fc40008000000 */
[----:B------:R-:W-:Y:S02]  /*12f0*/  USEL UR4, UR4, URZ, UP0 ;  /* 0x0000003f04047287 */ /* 0x000fe40008000000 */
[----:B------:R-:W-:Y:S02]  /*1300*/  USEL UR5, UR5, URZ, UP1 ;  /* 0x0000003f05057287 */ /* 0x000fe40008800000 */
[----:B------:R-:W-:Y:S01]  /*1310*/  UPLOP3.LUT UP0, UPT, UPT, UPT, UPT, 0x80, 0x0 ;  /* 0x000000000000789c */ /* 0x000fe20003f0f070 */
[----:B------:R-:W-:Y:S01]  /*1320*/  LOP3.LUT R9, R9, UR6, RZ, 0x3c, !PT ;  /* 0x0000000609097c12 */ /* 0x000fe2000f8e3cff */
[----:B------:R-:W-:Y:S09]  /*1330*/  @P1 BRA `(.L_x_19) ;  /* 0xfffffffc00581947 */ /* 0x000ff2000383ffff */
.L_x_14:
[----:B------:R-:W-:Y:S02]  /*1340*/  WARPGROUP.DEPBAR.LE gsb0, 0x0 ;  /* 0x00008000000079c5 */ /* 0x000fe40000010000 */
[----:B------:R-:W-:Y:S05]  /*1350*/  @!P0 BRA `(.L_x_20) ;  /* 0x00000000004c8947 */ /* 0x000fea0003800000 */
[----:B------:R-:W-:-:S04]  /*1360*/  LOP3.LUT R6, R4, 0x1, RZ, 0xfc, !PT ;  /* 0x0000000104067812 */ /* 0x000fc800078efcff */
[----:B------:R-:W-:-:S13]  /*1370*/  ISETP.NE.AND P0, PT, R6, 0x3, PT ;  /* 0x000000030600780c */ /* 0x000fda0003f05270 */
[----:B------:R-:W-:Y:S05]  /*1380*/  @!P0 BRA `(.L_x_21) ;  /* 0x0000000000048947 */ /* 0x000fea0003800000 */
[----:B------:R-:W-:Y:S01]  /*1390*/  BPT.TRAP 0x1 ;  /* 0x000000040000795c */ /* 0x000fe20000300000 */
.L_x_21:
[----:B0-----:R-:W0:Y:S01]  /*13a0*/  S2R R8, SR_CgaCtaId ;  /* 0x0000000000087919 */ /* 0x001e220000008800 */
[----:B------:R-:W-:Y:S01]  /*13b0*/  IMAD.WIDE.U32 R6, R5, -0x45306eb3, RZ ;  /* 0xbacf914d05067825 */ /* 0x000fe200078e00ff */
[----:B------:R-:W-:-:S03]  /*13c0*/  ISETP.GT.U32.AND P0, PT, R4, 0x1, PT ;  /* 0x000000010400780c */ /* 0x000fc60003f04070 */
[----:B------:R-:W-:-:S05]  /*13d0*/  IMAD.IADD R6, R5, 0x1, -R7 ;  /* 0x0000000105067824 */ /* 0x000fca00078e0a07 */
[----:B------:R-:W-:Y:S02]  /*13e0*/  LEA.HI R6, R6, R7, RZ, 0x1f ;  /* 0x0000000706067211 */ /* 0x000fe400078ff8ff */
[----:B------:R-:W-:Y:S02]  /*13f0*/  MOV R7, 0x400 ;  /* 0x0000040000077802 */ /* 0x000fe40000000f00 */
[----:B------:R-:W-:-:S05]  /*1400*/  SHF.R.U32.HI R6, RZ, 0x5, R6 ;  /* 0x00000005ff067819 */ /* 0x000fca0000011606 */
[----:B------:R-:W-:Y:S01]  /*1410*/  IMAD R6, R6, -0x25, R5 ;  /* 0xffffffdb06067824 */ /* 0x000fe200078e0205 */
[----:B0-----:R-:W-:-:S05]  /*1420*/  LEA R7, R8, R7, 0x18 ;  /* 0x0000000708077211 */ /* 0x001fca00078ec0ff */
[----:B------:R-:W-:-:S04]  /*1430*/  IMAD R6, R6, 0x8, R7 ;  /* 0x0000000806067824 */ /* 0x000fc800078e0207 */
[----:B------:R-:W-:-:S05]  /*1440*/  VIADD R6, R6, 0x37928 ;  /* 0x0003792806067836 */ /* 0x000fca0000000000 */
[----:B------:R-:W-:-:S04]  /*1450*/  PRMT R6, RZ, 0x654, R6 ;  /* 0x00000654ff067816 */ /* 0x000fc80000000006 */
[----:B------:R1:W-:Y:S01]  /*1460*/  SYNCS.ARRIVE.TRANS64.RED.A1T0 RZ, [R6+URZ], RZ ;  /* 0x000000ff06ff79a7 */ /* 0x0003e2000810043f */
[----:B------:R-:W-:Y:S05]  /*1470*/  @P0 BRA `(.L_x_20) ;  /* 0x0000000000040947 */ /* 0x000fea0003800000 */
[----:B------:R-:W-:Y:S01]  /*1480*/  BPT.TRAP 0x1 ;  /* 0x000000040000795c */ /* 0x000fe20000300000 */
.L_x_20:
[----:B0-----:R-:W0:Y:S01]  /*1490*/  S2R R8, SR_CTAID.Y ;  /* 0x0000000000087919 */ /* 0x001e220000002600 */
[----:B------:R-:W-:Y:S01]  /*14a0*/  ULDC.64 UR4, c[0x0][0x280] ;  /* 0x0000a00000047ab9 */ /* 0x000fe20000000a00 */
[----:B------:R-:W-:Y:S01]  /*14b0*/  SHF.R.S32.HI R4, RZ, 0x1f, R3 ;  /* 0x0000001fff047819 */ /* 0x000fe20000011403 */
[----:B------:R-:W2:Y:S03]  /*14c0*/  S2R R9, SR_CTAID.X ;  /* 0x0000000000097919 */ /* 0x000ea60000002500 */
[----:B------:R-:W-:-:S04]  /*14d0*/  LEA.HI R5, R4, R3, RZ, 0x2 ;  /* 0x0000000304057211 */ /* 0x000fc800078f10ff */
[--C-:B------:R-:W-:Y:S02]  /*14e0*/  SHF.R.S32.HI R14, RZ, 0x2, R5.reuse ;  /* 0x00000002ff0e7819 */ /* 0x100fe40000011405 */
[----:B------:R-:W-:-:S04]  /*14f0*/  SHF.R.S32.HI R7, RZ, 0x1f, R5 ;  /* 0x0000001fff077819 */ /* 0x000fc80000011405 */
[----:B------:R-:W-:-:S04]  /*1500*/  LEA.HI R7, R7, R14, RZ, 0x3 ;  /* 0x0000000e07077211 */ /* 0x000fc800078f18ff */
[----:B------:R-:W-:Y:S01]  /*1510*/  LOP3.LUT R7, R7, 0xfffffff8, RZ, 0xc0, !PT ;  /* 0xfffffff807077812 */ /* 0x000fe200078ec0ff */
[----:B0-----:R-:W-:Y:S02]  /*1520*/  IMAD.SHL.U32 R8, R8, 0x40, RZ ;  /* 0x0000004008087824 */ /* 0x001fe400078e00ff */
[----:B--2---:R-:W-:-:S03]  /*1530*/  IMAD.SHL.U32 R12, R9, 0x80, RZ ;  /* 0x00000080090c7824 */ /* 0x004fc600078e00ff */
[----:B------:R-:W-:-:S04]  /*1540*/  ISETP.GE.AND P0, PT, R8, UR5, PT ;  /* 0x0000000508007c0c */ /* 0x000fc8000bf06270 */
[----:B------:R-:W-:-:S13]  /*1550*/  ISETP.GE.OR P0, PT, R12, UR4, P0 ;  /* 0x000000040c007c0c */ /* 0x000fda0008706670 */
[----:B------:R-:W-:Y:S05]  /*1560*/  @P0 EXIT ;  /* 0x000000000000094d */ /* 0x000fea0003800000 */
[----:B------:R-:W0:Y:S01]  /*1570*/  LDC.64 R10, c[0x0][0x5d0] ;  /* 0x00017400ff0a7b82 */ /* 0x000e220000000a00 */
[----:B------:R-:W-:Y:S01]  /*1580*/  IMAD.IADD R14, R14, 0x1, -R7 ;  /* 0x000000010e0e7824 */ /* 0x000fe200078e0a07 */
[----:B-1----:R-:W-:Y:S02]  /*1590*/  LOP3.LUT R6, R5, 0x7ffffffc, RZ, 0xc0, !PT ;  /* 0x7ffffffc05067812 */ /* 0x002fe400078ec0ff */
[----:B------:R-:W-:Y:S02]  /*15a0*/  LEA.HI R7, R4, R3, RZ, 0x5 ;  /* 0x0000000304077211 */ /* 0x000fe400078f28ff */
[----:B------:R-:W-:Y:S01]  /*15b0*/  SHF.R.S32.HI R15, RZ, 0x1f, R14 ;  /* 0x0000001fff0f7819 */ /* 0x000fe2000001140e */
[----:B------:R-:W-:-:S04]  /*15c0*/  IMAD.IADD R6, R3, 0x1, -R6 ;  /* 0x0000000103067824 */ /* 0x000fc800078e0a06 */
[----:B------:R-:W-:Y:S02]  /*15d0*/  IMAD.SHL.U32 R3, R6, 0x2, RZ ;  /* 0x0000000206037824 */ /* 0x000fe400078e00ff */
[----:B------:R-:W-:Y:S01]  /*15e0*/  IMAD.WIDE R4, R9, 0x80, R14 ;  /* 0x0000008009047825 */ /* 0x000fe200078e020e */
[----:B------:R-:W-:Y:S02]  /*15f0*/  SHF.R.S32.HI R9, RZ, 0x5, R7 ;  /* 0x00000005ff097819 */ /* 0x000fe40000011407 */
[----:B------:R-:W-:Y:S02]  /*1600*/  SHF.R.S32.HI R7, RZ, 0x1f, R3 ;  /* 0x0000001fff077819 */ /* 0x000fe40000011403 */
[C---:B------:R-:W-:Y:S01]  /*1610*/  IADD3 R6, P0, R8.reuse, R3, RZ ;  /* 0x0000000308067210 */ /* 0x040fe20007f1e0ff */
[----:B------:R-:W-:Y:S01]  /*1620*/  IMAD.WIDE R4, R9, 0x10, R4 ;  /* 0x0000001009047825 */ /* 0x000fe200078e0204 */
[----:B------:R-:W-:Y:S02]  /*1630*/  IADD3 R3, -R3, UR5, -R8 ;  /* 0x0000000503037c10 */ /* 0x000fe4000fffe908 */
[----:B------:R-:W-:Y:S01]  /*1640*/  LEA.HI.X.SX32 R7, R8, R7, 0x1, P0 ;  /* 0x0000000708077211 */ /* 0x000fe200000f0eff */
[----:B------:R-:W-:Y:S01]  /*1650*/  IMAD R13, R9, -0x10, -R12 ;  /* 0xfffffff0090d7824 */ /* 0x000fe200078e0a0c */
[----:B0-----:R-:W-:Y:S01]  /*1660*/  SHF.L.U64.HI R18, R10, 0x6, R11 ;  /* 0x000000060a127819 */ /* 0x001fe2000001020b */
[----:B------:R-:W-:-:S02]  /*1670*/  IMAD R12, R5, R10, RZ ;  /* 0x0000000a050c7224 */ /* 0x000fc400078e02ff */
[C---:B------:R-:W-:Y:S01]  /*1680*/  IMAD.WIDE.U32 R8, R4.reuse, R10, R6 ;  /* 0x0000000a04087225 */ /* 0x040fe200078e0006 */
[----:B------:R-:W-:Y:S01]  /*1690*/  IADD3 R14, R13, UR4, -R14 ;  /* 0x000000040d0e7c10 */ /* 0x000fe2000fffe80e */
[----:B------:R-:W-:Y:S02]  /*16a0*/  ULDC.64 UR4, c[0x0][0x5c8] ;  /* 0x0001720000047ab9 */ /* 0x000fe40000000a00 */
[----:B------:R-:W-:Y:S01]  /*16b0*/  IMAD R15, R4, R11, R12 ;  /* 0x0000000b040f7224 */ /* 0x000fe200078e020c */
[C---:B------:R-:W-:Y:S01]  /*16c0*/  LEA R16, P3, R10.reuse, R8, 0x3 ;  /* 0x000000080a107211 */ /* 0x040fe200078618ff */
[----:B------:R-:W-:Y:S01]  /*16d0*/  IMAD.SHL.U32 R13, R10, 0x40, RZ ;  /* 0x000000400a0d7824 */ /* 0x000fe200078e00ff */
[----:B------:R-:W-:Y:S01]  /*16e0*/  IADD3 R12, P0, R8, UR4, RZ ;  /* 0x00000004080c7c10 */ /* 0x000fe2000ff1e0ff */
[----:B------:R-:W-:-:S03]  /*16f0*/  IMAD.IADD R9, R9, 0x1, R15 ;  /* 0x0000000109097824 */ /* 0x000fc600078e020f */
[----:B------:R-:W-:Y:S02]  /*1700*/  IADD3 R8, P1, P2, R8, UR4, R13 ;  /* 0x0000000408087c10 */ /* 0x000fe4000fa3e00d */
[----:B------:R-:W-:Y:S02]  /*1710*/  LEA.HI.X R11, R10, R9, R11, 0x3, P3 ;  /* 0x000000090a0b7211 */ /* 0x000fe400018f1c0b */
[----:B---3-5:R-:W-:Y:S02]  /*1720*/  FSETP.NEU.AND P3, PT, R0, RZ, PT ;  /* 0x000000ff0000720b */ /* 0x028fe40003f6d000 */
[C---:B------:R-:W-:Y:S02]  /*1730*/  IADD3 R10, P5, P6, R16.reuse, UR4, R13 ;  /* 0x00000004100a7c10 */ /* 0x040fe4000febe00d */
[----:B------:R-:W-:Y:S02]  /*1740*/  IADD3 R16, P4, R16, UR4, RZ ;  /* 0x0000000410107c10 */ /* 0x000fe4000ff9e0ff */
[----:B------:R-:W-:-:S02]  /*1750*/  IADD3.X R13, R9, UR5, RZ, P0, !PT ;  /* 0x00000005090d7c10 */ /* 0x000fc400087fe4ff */
[----:B------:R-:W-:Y:S02]  /*1760*/  IADD3.X R17, R11, UR5, RZ, P4, !PT ;  /* 0x000000050b117c10 */ /* 0x000fe4000a7fe4ff */
[--C-:B------:R-:W-:Y:S02]  /*1770*/  IADD3.X R9, R9, UR5, R18.reuse, P1, P2 ;  /* 0x0000000509097c10 */ /* 0x100fe40008fe4412 */
[----:B------:R-:W-:Y:S01]  /*1780*/  IADD3.X R11, R11, UR5, R18, P5, P6 ;  /* 0x000000050b0b7c10 */ /* 0x000fe2000afec412 */
[----:B------:R-:W-:Y:S06]  /*1790*/  @!P3 BRA `(.L_x_22) ;  /* 0x000000340068b947 */ /* 0x000fec0003800000 */
[----:B------:R-:W-:Y:S01]  /*17a0*/  ISETP.GE.AND P1, PT, R14, 0x1, PT ;  /* 0x000000010e00780c */ /* 0x000fe20003f26270 */
[----:B------:R-:W-:Y:S01]  /*17b0*/  ULDC.64 UR4, c[0x0][0x5b0] ;  /* 0x00016c0000047ab9 */ /* 0x000fe20000000a00 */
[----:B------:R-:W-:Y:S01]  /*17c0*/  ULDC.64 UR6, c[0x0][0x5a8] ;  /* 0x00016a0000067ab9 */ /* 0x000fe20000000a00 */
[----:B------:R-:W-:Y:S01]  /*17d0*/  IMAD R15, R5, UR4, RZ ;  /* 0x00000004050f7c24 */ /* 0x000fe2000f8e02ff */
[----:B------:R-:W-:Y:S01]  /*17e0*/  ISETP.LT.OR P0, PT, R3, 0x1, !P1 ;  /* 0x000000010300780c */ /* 0x000fe20004f01670 */
[C---:B------:R-:W-:Y:S01]  /*17f0*/  IMAD.WIDE.U32 R18, R4.reuse, UR4, R6 ;  /* 0x0000000404127c25 */ /* 0x040fe2000f8e0006 */
[----:B------:R-:W-:Y:S03]  /*1800*/  BSSY B0, `(.L_x_23) ;  /* 0x0000007000007945 */ /* 0x000fe60003800000 */
[----:B------:R-:W-:Y:S01]  /*1810*/  IMAD R15, R4, UR5, R15 ;  /* 0x00000005040f7c24 */ /* 0x000fe2000f8e020f */
[----:B------:R-:W-:-:S04]  /*1820*/  IADD3 R18, P2, R18, UR6, RZ ;  /* 0x0000000612127c10 */ /* 0x000fc8000ff5e0ff */
[--C-:B------:R-:W-:Y:S02]  /*1830*/  IADD3.X R19, R19, UR7, R15.reuse, P2, !PT ;  /* 0x0000000713137c10 */ /* 0x100fe400097fe40f */
[----:B------:R-:W-:Y:S01]  /*1840*/  PRMT R15, RZ, 0x7610, R15 ;  /* 0x00007610ff0f7816 */ /* 0x000fe2000000000f */
[----:B------:R-:W-:Y:S06]  /*1850*/  @P0 BRA `(.L_x_24) ;  /* 0x0000000000040947 */ /* 0x000fec0003800000 */
[----:B------:R0:W5:Y:S02]  /*1860*/  LDG.E.U8 R15, desc[UR12][R18.64] ;  /* 0x0000000c120f7981 */ /* 0x000164000c1e1100 */
.L_x_24:
[----:B------:R-:W-:Y:S05]  /*1870*/  BSYNC B0 ;  /* 0x0000000000007941 */ /* 0x000fea0003800000 */
.L_x_23:
[----:B-----5:R-:W-:Y:S01]  /*1880*/  LOP3.LUT R15, R15, 0xff, RZ, 0xc0, !PT ;  /* 0x000000ff0f0f7812 */ /* 0x020fe200078ec0ff */
[----:B------:R-:W-:Y:S01]  /*1890*/  BSSY B0, `(.L_x_25) ;  /* 0x000000b000007945 */ /* 0x000fe20003800000 */
[----:B------:R-:W-:Y:S02]  /*18a0*/  ISETP.LT.OR P2, PT, R3, 0x2, !P1 ;  /* 0x000000020300780c */ /* 0x000fe40004f41670 */
[----:B------:R-:W-:-:S05]  /*18b0*/  F2FP.F16.E4M3.UNPACK_B R15, R15 ;  /* 0x0000000fff0f723e */ /* 0x000fca00020006ff */
[----:B------:R-:W-:-:S05]  /*18c0*/  HADD2.F32 R15, -RZ, R15.H0_H0 ;  /* 0x2000000fff0f7230 */ /* 0x000fca0000004100 */
[----:B------:R-:W-:-:S04]  /*18d0*/  FMUL R15, R15, R0 ;  /* 0x000000000f0f7220 */ /* 0x000fc80000400000 */
[----:B------:R-:W-:-:S05]  /*18e0*/  FFMA R15, R56, R2, R15 ;  /* 0x00000002380f7223 */ /* 0x000fca000000000f */
[----:B------:R-:W-:Y:S02]  /*18f0*/  F2FP.SATFINITE.E4M3.F32.PACK_AB_MERGE_C R21, RZ, R15, RZ ;  /* 0x0000000fff15723e */ /* 0x000fe400048070ff */
[----:B------:R-:W-:-:S03]  /*1900*/  PRMT R15, RZ, 0x7610, R15 ;  /* 0x00007610ff0f7816 */ /* 0x000fc6000000000f */
[----:B------:R1:W-:Y:S01]  /*1910*/  @!P0 STG.E.U8 desc[UR12][R12.64], R21 ;  /* 0x000000150c008986 */ /* 0x0003e2000c10110c */
[----:B------:R-:W-:Y:S05]  /*1920*/  @P2 BRA `(.L_x_26) ;  /* 0x0000000000042947 */ /* 0x000fea0003800000 */
[----:B------:R2:W5:Y:S02]  /*1930*/  LDG.E.U8 R15, desc[UR12][R18.64+0x1] ;  /* 0x0000010c120f7981 */ /* 0x000564000c1e1100 */
.L_x_26:
[----:B------:R-:W-:Y:S05]  /*1940*/  BSYNC B0 ;  /* 0x0000000000007941 */ /* 0x000fea0003800000 */
.L_x_25:
[----:B-----5:R-:W-:Y:S01]  /*1950*/  LOP3.LUT R15, R15, 0xff, RZ, 0xc0, !PT ;  /* 0x000000ff0f0f7812 */ /* 0x020fe200078ec0ff */
[----:B------:R-:W-:Y:S01]  /*1960*/  BSSY B0, `(.L_x_27) ;  /* 0x0000013000007945 */ /* 0x000fe20003800000 */
[----:B------:R-:W-:Y:S02]  /*1970*/  IADD3 R23, P0, R4, 0x8, RZ ;  /* 0x0000000804177810 */ /* 0x000fe40007f1e0ff */
[----:B------:R-:W-:-:S03]  /*1980*/  F2FP.F16.E4M3.UNPACK_B R15, R15 ;  /* 0x0000000fff0f723e */ /* 0x000fc600020006ff */
[----:B------:R-:W-:Y:S01]  /*1990*/  IMAD.X R56, RZ, RZ, R5, P0 ;  /* 0x000000ffff387224 */ /* 0x000fe200000e0605 */
[----:B------:R-:W-:Y:S01]  /*19a0*/  ISETP.GE.AND P0, PT, R14, 0x9, PT ;  /* 0x000000090e00780c */ /* 0x000fe20003f06270 */
[----:B------:R-:W-:Y:S02]  /*19b0*/  HADD2.F32 R15, -RZ, R15.H0_H0 ;  /* 0x2000000fff0f7230 */ /* 0x000fe40000004100 */
[----:B-1----:R-:W-:Y:S01]  /*19c0*/  IMAD.WIDE.U32 R20, R23, UR4, R6 ;  /* 0x0000000417147c25 */ /* 0x002fe2000f8e0006 */
[----:B------:R-:W-:-:S03]  /*19d0*/  ISETP.LT.OR P3, PT, R3, 0x1, !P0 ;  /* 0x000000010300780c */ /* 0x000fc60004761670 */
[----:B------:R-:W-:Y:S01]  /*19e0*/  FMUL R22, R15, R0 ;  /* 0x000000000f167220 */ /* 0x000fe20000400000 */
[----:B------:R-:W-:Y:S01]  /*19f0*/  IMAD R56, R56, UR4, RZ ;  /* 0x0000000438387c24 */ /* 0x000fe2000f8e02ff */
[----:B------:R-:W-:Y:S02]  /*1a00*/  IADD3 R20, P4, R20, UR6, RZ ;  /* 0x0000000614147c10 */ /* 0x000fe4000ff9e0ff */
[----:B------:R-:W-:Y:S01]  /*1a10*/  FFMA R22, R57, R2, R22 ;  /* 0x0000000239167223 */ /* 0x000fe20000000016 */
[----:B------:R-:W-:Y:S01]  /*1a20*/  IMAD R23, R23, UR5, R56 ;  /* 0x0000000517177c24 */ /* 0x000fe2000f8e0238 */
[----:B------:R-:W-:-:S03]  /*1a30*/  PRMT R15, RZ, 0x7610, R15 ;  /* 0x00007610ff0f7816 */ /* 0x000fc6000000000f */
[----:B------:R-:W-:Y:S02]  /*1a40*/  F2FP.SATFINITE.E4M3.F32.PACK_AB_MERGE_C R57, RZ, R22, RZ ;  /* 0x00000016ff39723e */ /* 0x000fe400048070ff */
[----:B------:R-:W-:-:S03]  /*1a50*/  IADD3.X R21, R21, UR7, R23, P4, !PT ;  /* 0x0000000715157c10 */ /* 0x000fc6000a7fe417 */
[----:B------:R1:W-:Y:S01]  /*1a60*/  @!P2 STG.E.U8 desc[UR12][R12.64+0x1], R57 ;  /* 0x000001390c00a986 */ /* 0x0003e2000c10110c */
[----:B------:R-:W-:Y:S05]  /*1a70*/  @P3 BRA `(.L_x_28) ;  /* 0x0000000000043947 */ /* 0x000fea0003800000 */
[----:B------:R3:W5:Y:S02]  /*1a80*/  LDG.E.U8 R15, desc[UR12][R20.64] ;  /* 0x0000000c140f7981 */ /* 0x000764000c1e1100 */
.L_x_28:
[----:B------:R-:W-:Y:S05]  /*1a90*/  BSYNC B0 ;  /* 0x0000000000007941 */ /* 0x000fea0003800000 */
.L_x_27:
        /* <DEDUP_REMOVED lines=12> */
.L_x_30:
[----:B------:R-:W-:Y:S05]  /*1b60*/  BSYNC B0 ;  /* 0x0000000000007941 */ /* 0x000fea0003800000 */
.L_x_29:
[----:B-----5:R-:W-:Y:S01]  /*1b70*/  LOP3.LUT R15, R15, 0xff, RZ, 0xc0, !PT ;  /* 0x000000ff0f0f7812 */ /* 0x020fe200078ec0ff */
[----:B------:R-:W-:Y:S01]  /*1b80*/  BSSY B0, `(.L_x_31) ;  /* 0x000000b000007945 */ /* 0x000fe20003800000 */
[----:B------:R-:W-:Y:S02]  /*1b90*/  ISETP.LT.OR P3, PT, R3, 0x9, !P1 ;  /* 0x000000090300780c */ /* 0x000fe40004f61670 */
[----:B------:R-:W-:-:S05]  /*1ba0*/  F2FP.F16.E4M3.UNPACK_B R15, R15 ;  /* 0x0000000fff0f723e */ /* 0x000fca00020006ff */
[----:B------:R-:W-:-:S05]  /*1bb0*/  HADD2.F32 R15, -RZ, R15.H0_H0 ;  /* 0x2000000fff0f7230 */ /* 0x000fca0000004100 */
[----:B------:R-:W-:Y:S01]  /*1bc0*/  FMUL R22, R15, R0 ;  /* 0x000000000f167220 */ /* 0x000fe20000400000 */
[----:B------:R-:W-:-:S03]  /*1bd0*/  PRMT R15, RZ, 0x7610, R15 ;  /* 0x00007610ff0f7816 */ /* 0x000fc6000000000f */
[----:B------:R-:W-:-:S05]  /*1be0*/  FFMA R22, R59, R2, R22 ;  /* 0x000000023b167223 */ /* 0x000fca0000000016 */
[----:B----4-:R-:W-:-:S05]  /*1bf0*/  F2FP.SATFINITE.E4M3.F32.PACK_AB_MERGE_C R23, RZ, R22, RZ ;  /* 0x00000016ff17723e */ /* 0x010fca00048070ff */
[----:B------:R4:W-:Y:S01]  /*1c00*/  @!P2 STG.E.U8 desc[UR12][R16.64+0x1], R23 ;  /* 0x000001171000a986 */ /* 0x0009e2000c10110c */
[----:B------:R-:W-:Y:S05]  /*1c10*/  @P3 BRA `(.L_x_32) ;  /* 0x0000000000043947 */ /* 0x000fea0003800000 */
[----:B------:R0:W5:Y:S02]  /*1c20*/  LDG.E.U8 R15, desc[UR12][R18.64+0x8] ;  /* 0x0000080c120f7981 */ /* 0x000164000c1e1100 */
.L_x_32:
[----:B------:R-:W-:Y:S05]  /*1c30*/  BSYNC B0 ;  /* 0x0000000000007941 */ /* 0x000fea0003800000 */
.L_x_31:
[----:B-----5:R-:W-:Y:S01]  /*1c40*/  LOP3.LUT R15, R15, 0xff, RZ, 0xc0, !PT ;  /* 0x000000ff0f0f7812 */ /* 0x020fe200078ec0ff */
[----:B------:R-:W-:Y:S01]  /*1c50*/  BSSY B0, `(.L_x_33) ;  /* 0x000000b000007945 */ /* 0x000fe20003800000 */
[----:B------:R-:W-:Y:S02]  /*1c60*/  ISETP.LT.OR P2, PT, R3, 0xa, !P1 ;  /* 0x0000000a0300780c */ /* 0x000fe40004f41670 */
[----:B------:R-:W-:-:S05]  /*1c70*/  F2FP.F16.E4M3.UNPACK_B R15, R15 ;  /* 0x0000000fff0f723e */ /* 0x000fca00020006ff */
[----:B------:R-:W-:-:S05]  /*1c80*/  HADD2.F32 R15, -RZ, R15.H0_H0 ;  /* 0x2000000fff0f7230 */ /* 0x000fca0000004100 */
[----:B------:R-:W-:-:S04]  /*1c90*/  FMUL R15, R15, R0 ;  /* 0x000000000f0f7220 */ /* 0x000fc80000400000 */
[----:B------:R-:W-:-:S05]  /*1ca0*/  FFMA R15, R60, R2, R15 ;  /* 0x000000023c0f7223 */ /* 0x000fca000000000f */
[----:B----4-:R-:W-:Y:S02]  /*1cb0*/  F2FP.SATFINITE.E4M3.F32.PACK_AB_MERGE_C R23, RZ, R15, RZ ;  /* 0x0000000fff17723e */ /* 0x010fe400048070ff */
[----:B------:R-:W-:-:S03]  /*1cc0*/  PRMT R15, RZ, 0x7610, R15 ;  /* 0x00007610ff0f7816 */ /* 0x000fc6000000000f */
[----:B------:R4:W-:Y:S01]  /*1cd0*/  @!P3 STG.E.U8 desc[UR12][R12.64+0x8], R23 ;  /* 0x000008170c00b986 */ /* 0x0009e2000c10110c */
[----:B------:R-:W-:Y:S05]  /*1ce0*/  @P2 BRA `(.L_x_34) ;  /* 0x0000000000042947 */ /* 0x000fea0003800000 */
[----:B------:R0:W5:Y:S02]  /*1cf0*/  LDG.E.U8 R15, desc[UR12][R18.64+0x9] ;  /* 0x0000090c120f7981 */ /* 0x000164000c1e1100 */
.L_x_34:
[----:B------:R-:W-:Y:S05]  /*1d00*/  BSYNC B0 ;  /* 0x0000000000007941 */ /* 0x000fea0003800000 */
.L_x_33:
        /* <DEDUP_REMOVED lines=12> */
.L_x_36:
[----:B------:R-:W-:Y:S05]  /*1dd0*/  BSYNC B0 ;  /* 0x0000000000007941 */ /* 0x000fea0003800000 */
.L_x_35:
        /* <DEDUP_REMOVED lines=12> */
.L_x_38:
[----:B------:R-:W-:Y:S05]  /*1ea0*/  BSYNC B0 ;  /* 0x0000000000007941 */ /* 0x000fea0003800000 */
.L_x_37:
        /* <DEDUP_REMOVED lines=12> */
.L_x_40:
[----:B------:R-:W-:Y:S05]  /*1f70*/  BSYNC B0 ;  /* 0x0000000000007941 */ /* 0x000fea0003800000 */
.L_x_39:
        /* <DEDUP_REMOVED lines=12> */
.L_x_42:
[----:B------:R-:W-:Y:S05]  /*2040*/  BSYNC B0 ;  /* 0x0000000000007941 */ /* 0x000fea0003800000 */
.L_x_41:
        /* <DEDUP_REMOVED lines=12> */
.L_x_44:
[----:B------:R-:W-:Y:S05]  /*2110*/  BSYNC B0 ;  /* 0x0000000000007941 */ /* 0x000fea0003800000 */
.L_x_43:
        /* <DEDUP_REMOVED lines=12> */
.L_x_46:
[----:B------:R-:W-:Y:S05]  /*21e0*/  BSYNC B0 ;  /* 0x0000000000007941 */ /* 0x000fea0003800000 */
.L_x_45:
        /* <DEDUP_REMOVED lines=12> */
.L_x_48:
[----:B------:R-:W-:Y:S05]  /*22b0*/  BSYNC B0 ;  /* 0x0000000000007941 */ /* 0x000fea0003800000 */
.L_x_47:
        /* <DEDUP_REMOVED lines=12> */
.L_x_50:
[----:B------:R-:W-:Y:S05]  /*2380*/  BSYNC B0 ;  /* 0x0000000000007941 */ /* 0x000fea0003800000 */
.L_x_49:
        /* <DEDUP_REMOVED lines=12> */
.L_x_52:
[----:B------:R-:W-:Y:S05]  /*2450*/  BSYNC B0 ;  /* 0x0000000000007941 */ /* 0x000fea0003800000 */
.L_x_51:
        /* <DEDUP_REMOVED lines=12> */
.L_x_54:
[----:B------:R-:W-:Y:S05]  /*2520*/  BSYNC B0 ;  /* 0x0000000000007941 */ /* 0x000fea0003800000 */
.L_x_53:
        /* <DEDUP_REMOVED lines=12> */
.L_x_56:
[----:B------:R-:W-:Y:S05]  /*25f0*/  BSYNC B0 ;  /* 0x0000000000007941 */ /* 0x000fea0003800000 */
.L_x_55:
        /* <DEDUP_REMOVED lines=12> */
.L_x_58:
[----:B------:R-:W-:Y:S05]  /*26c0*/  BSYNC B0 ;  /* 0x0000000000007941 */ /* 0x000fea0003800000 */
.L_x_57:
        /* <DEDUP_REMOVED lines=12> */
.L_x_60:
[----:B------:R-:W-:Y:S05]  /*2790*/  BSYNC B0 ;  /* 0x0000000000007941 */ /* 0x000fea0003800000 */
.L_x_59:
        /* <DEDUP_REMOVED lines=12> */
.L_x_62:
[----:B------:R-:W-:Y:S05]  /*2860*/  BSYNC B0 ;  /* 0x0000000000007941 */ /* 0x000fea0003800000 */
.L_x_61:
        /* <DEDUP_REMOVED lines=12> */
.L_x_64:
[----:B------:R-:W-:Y:S05]  /*2930*/  BSYNC B0 ;  /* 0x0000000000007941 */ /* 0x000fea0003800000 */
.L_x_63:
        /* <DEDUP_REMOVED lines=12> */
.L_x_66:
[----:B------:R-:W-:Y:S05]  /*2a00*/  BSYNC B0 ;  /* 0x0000000000007941 */ /* 0x000fea0003800000 */
.L_x_65:
        /* <DEDUP_REMOVED lines=12> */
.L_x_68:
[----:B------:R-:W-:Y:S05]  /*2ad0*/  BSYNC B0 ;  /* 0x0000000000007941 */ /* 0x000fea0003800000 */
.L_x_67:
        /* <DEDUP_REMOVED lines=12> */
.L_x_70:
[----:B------:R-:W-:Y:S05]  /*2ba0*/  BSYNC B0 ;  /* 0x0000000000007941 */ /* 0x000fea0003800000 */
.L_x_69:
        /* <DEDUP_REMOVED lines=12> */
.L_x_72:
[----:B------:R-:W-:Y:S05]  /*2c70*/  BSYNC B0 ;  /* 0x0000000000007941 */ /* 0x000fea0003800000 */
.L_x_71:
        /* <DEDUP_REMOVED lines=12> */
.L_x_74:
[----:B------:R-:W-:Y:S05]  /*2d40*/  BSYNC B0 ;  /* 0x0000000000007941 */ /* 0x000fea0003800000 */
.L_x_73:
        /* <DEDUP_REMOVED lines=12> */
.L_x_76:
[----:B------:R-:W-:Y:S05]  /*2e10*/  BSYNC B0 ;  /* 0x0000000000007941 */ /* 0x000fea0003800000 */
.L_x_75:
        /* <DEDUP_REMOVED lines=12> */
.L_x_78:
[----:B------:R-:W-:Y:S05]  /*2ee0*/  BSYNC B0 ;  /* 0x0000000000007941 */ /* 0x000fea0003800000 */
.L_x_77:
        /* <DEDUP_REMOVED lines=12> */
.L_x_80:
[----:B------:R-:W-:Y:S05]  /*2fb0*/  BSYNC B0 ;  /* 0x0000000000007941 */ /* 0x000fea0003800000 */
.L_x_79:
        /* <DEDUP_REMOVED lines=12> */
.L_x_82:
[----:B------:R-:W-:Y:S05]  /*3080*/  BSYNC B0 ;  /* 0x0000000000007941 */ /* 0x000fea0003800000 */
.L_x_81:
[----:B-----5:R-:W-:Y:S01]  /*3090*/  LOP3.LUT R15, R15, 0xff, RZ, 0xc0, !PT ;  /* 0x000000ff0f0f7812 */ /* 0x020fe200078ec0ff */
[----:B------:R-:W-:Y:S01]  /*30a0*/  BSSY B0, `(.L_x_83) ;  /* 0x000000b000007945 */ /* 0x000fe20003800000 */
[----:B------:R-:W-:Y:S02]  /*30b0*/  ISETP.LT.OR P2, PT, R3, 0x39, !P0 ;  /* 0x000000390300780c */ /* 0x000fe40004741670 */
[----:B------:R-:W-:-:S05]  /*30c0*/  F2FP.F16.E4M3.UNPACK_B R15, R15 ;  /* 0x0000000fff0f723e */ /* 0x000fca00020006ff */
[----:B------:R-:W-:-:S05]  /*30d0*/  HADD2.F32 R15, -RZ, R15.H0_H0 ;  /* 0x2000000fff0f7230 */ /* 0x000fca0000004100 */
[----:B0-2---:R-:W-:Y:S01]  /*30e0*/  FMUL R18, R15, R0 ;  /* 0x000000000f127220 */ /* 0x005fe20000400000 */
[----:B------:R-:W-:-:S03]  /*30f0*/  PRMT R15, RZ, 0x7610, R15 ;  /* 0x00007610ff0f7816 */ /* 0x000fc6000000000f */
[----:B------:R-:W-:-:S05]  /*3100*/  FFMA R18, R85, R2, R18 ;  /* 0x0000000255127223 */ /* 0x000fca0000000012 */
[----:B------:R-:W-:-:S05]  /*3110*/  F2FP.SATFINITE.E4M3.F32.PACK_AB_MERGE_C R19, RZ, R18, RZ ;  /* 0x00000012ff13723e */ /* 0x000fca00048070ff */
[----:B------:R0:W-:Y:S01]  /*3120*/  @!P1 STG.E.U8 desc[UR12][R12.64+0x39], R19 ;  /* 0x000039130c009986 */ /* 0x0001e2000c10110c */
[----:B------:R-:W-:Y:S05]  /*3130*/  @P2 BRA `(.L_x_84) ;  /* 0x0000000000042947 */ /* 0x000fea0003800000 */
[----:B------:R2:W5:Y:S02]  /*3140*/  LDG.E.U8 R15, desc[UR12][R20.64+0x38] ;  /* 0x0000380c140f7981 */ /* 0x000564000c1e1100 */
.L_x_84:
[----:B------:R-:W-:Y:S05]  /*3150*/  BSYNC B0 ;  /* 0x0000000000007941 */ /* 0x000fea0003800000 */
.L_x_83:
[----:B-----5:R-:W-:Y:S01]  /*3160*/  LOP3.LUT R15, R15, 0xff, RZ, 0xc0, !PT ;  /* 0x000000ff0f0f7812 */ /* 0x020fe200078ec0ff */
[----:B------:R-:W-:Y:S01]  /*3170*/  BSSY B0, `(.L_x_85) ;  /* 0x000000b000007945 */ /* 0x000fe20003800000 */
[----:B------:R-:W-:Y:S02]  /*3180*/  ISETP.LT.OR P1, PT, R3, 0x3a, !P0 ;  /* 0x0000003a0300780c */ /* 0x000fe40004721670 */
[----:B------:R-:W-:Y:S02]  /*3190*/  F2FP.F16.E4M3.UNPACK_B R15, R15 ;  /* 0x0000000fff0f723e */ /* 0x000fe400020006ff */
[----:B01--4-:R-:W-:-:S03]  /*31a0*/  PRMT R12, RZ, 0x7610, R12 ;  /* 0x00007610ff0c7816 */ /* 0x013fc6000000000c */
[----:B------:R-:W-:-:S05]  /*31b0*/  HADD2.F32 R15, -RZ, R15.H0_H0 ;  /* 0x2000000fff0f7230 */ /* 0x000fca0000004100 */
[----:B------:R-:W-:-:S04]  /*31c0*/  FMUL R15, R15, R0 ;  /* 0x000000000f0f7220 */ /* 0x000fc80000400000 */
[----:B------:R-:W-:-:S05]  /*31d0*/  FFMA R15, R86, R2, R15 ;  /* 0x00000002560f7223 */ /* 0x000fca000000000f */
[----:B------:R-:W-:-:S05]  /*31e0*/  F2FP.SATFINITE.E4M3.F32.PACK_AB_MERGE_C R15, RZ, R15, RZ ;  /* 0x0000000fff0f723e */ /* 0x000fca00048070ff */
[----:B------:R0:W-:Y:S01]  /*31f0*/  @!P2 STG.E.U8 desc[UR12][R16.64+0x38], R15 ;  /* 0x0000380f1000a986 */ /* 0x0001e2000c10110c */
[----:B------:R-:W-:Y:S05]  /*3200*/  @P1 BRA `(.L_x_86) ;  /* 0x0000000000041947 */ /* 0x000fea0003800000 */
[----:B------:R1:W5:Y:S02]  /*3210*/  LDG.E.U8 R12, desc[UR12][R20.64+0x39] ;  /* 0x0000390c140c7981 */ /* 0x000364000c1e1100 */
.L_x_86:
[----:B------:R-:W-:Y:S05]  /*3220*/  BSYNC B0 ;  /* 0x0000000000007941 */ /* 0x000fea0003800000 */
.L_x_85:
[----:B-----5:R-:W-:Y:S01]  /*3230*/  LOP3.LUT R12, R12, 0xff, RZ, 0xc0, !PT ;  /* 0x000000ff0c0c7812 */ /* 0x020fe200078ec0ff */
[----:B------:R-:W-:Y:S01]  /*3240*/  BSSY B0, `(.L_x_87) ;  /* 0x0000013000007945 */ /* 0x000fe20003800000 */
[----:B0-----:R-:W-:Y:S02]  /*3250*/  IADD3 R15, P0, R4, 0x40, RZ ;  /* 0x00000040040f7810 */ /* 0x001fe40007f1e0ff */
[----:B------:R-:W-:-:S03]  /*3260*/  F2FP.F16.E4M3.UNPACK_B R12, R12 ;  /* 0x0000000cff0c723e */ /* 0x000fc600020006ff */
[----:B------:R-:W-:Y:S01]  /*3270*/  IMAD.X R19, RZ, RZ, R5, P0 ;  /* 0x000000ffff137224 */ /* 0x000fe200000e0605 */
[----:B------:R-:W-:Y:S01]  /*3280*/  ISETP.GE.AND P0, PT, R14, 0x41, PT ;  /* 0x000000410e00780c */ /* 0x000fe20003f06270 */
[----:B------:R-:W-:Y:S02]  /*3290*/  HADD2.F32 R13, -RZ, R12.H0_H0 ;  /* 0x2000000cff0d7230 */ /* 0x000fe40000004100 */
[----:B-123--:R-:W-:Y:S01]  /*32a0*/  IMAD R20, R19, UR4, RZ ;  /* 0x0000000413147c24 */ /* 0x00efe2000f8e02ff */
[----:B------:R-:W-:Y:S02]  /*32b0*/  ISETP.LT.OR P2, PT, R3, 0x1, !P0 ;  /* 0x000000010300780c */ /* 0x000fe40004741670 */
[----:B------:R-:W-:Y:S01]  /*32c0*/  FMUL R18, R13, R0 ;  /* 0x000000000d127220 */ /* 0x000fe20000400000 */
[----:B------:R-:W-:-:S04]  /*32d0*/  IMAD.WIDE.U32 R12, R15, UR4, R6 ;  /* 0x000000040f0c7c25 */ /* 0x000fc8000f8e0006 */
[----:B------:R-:W-:Y:S01]  /*32e0*/  FFMA R18, R87, R2, R18 ;  /* 0x0000000257127223 */ /* 0x000fe20000000012 */
[----:B------:R-:W-:Y:S01]  /*32f0*/  IMAD R15, R15, UR5, R20 ;  /* 0x000000050f0f7c24 */ /* 0x000fe2000f8e0214 */
[----:B------:R-:W-:-:S03]  /*3300*/  IADD3 R12, P3, R12, UR6, RZ ;  /* 0x000000060c0c7c10 */ /* 0x000fc6000ff7e0ff */
[----:B------:R-:W-:Y:S02]  /*3310*/  F2FP.SATFINITE.E4M3.F32.PACK_AB_MERGE_C R19, RZ, R18, RZ ;  /* 0x00000012ff13723e */ /* 0x000fe400048070ff */
[--C-:B------:R-:W-:Y:S02]  /*3320*/  IADD3.X R13, R13, UR7, R15.reuse, P3, !PT ;  /* 0x000000070d0d7c10 */ /* 0x100fe40009ffe40f */
[----:B------:R-:W-:Y:S01]  /*3330*/  PRMT R15, RZ, 0x7610, R15 ;  /* 0x00007610ff0f7816 */ /* 0x000fe2000000000f */
[----:B------:R0:W-:Y:S01]  /*3340*/  @!P1 STG.E.U8 desc[UR12][R16.64+0x39], R19 ;  /* 0x0000391310009986 */ /* 0x0001e2000c10110c */
[----:B------:R-:W-:Y:S05]  /*3350*/  @P2 BRA `(.L_x_88) ;  /* 0x0000000000042947 */ /* 0x000fea0003800000 */
[----:B------:R1:W5:Y:S02]  /*3360*/  LDG.E.U8 R15, desc[UR12][R12.64] ;  /* 0x0000000c0c0f7981 */ /* 0x000364000c1e1100 */
.L_x_88:
[----:B------:R-:W-:Y:S05]  /*3370*/  BSYNC B0 ;  /* 0x0000000000007941 */ /* 0x000fea0003800000 */
.L_x_87:
[----:B-----5:R-:W-:Y:S01]  /*3380*/  LOP3.LUT R15, R15, 0xff, RZ, 0xc0, !PT ;  /* 0x000000ff0f0f7812 */ /* 0x020fe200078ec0ff */
[----:B------:R-:W-:Y:S01]  /*3390*/  BSSY B0, `(.L_x_89) ;  /* 0x000000b000007945 */ /* 0x000fe20003800000 */
[----:B------:R-:W-:Y:S02]  /*33a0*/  ISETP.LT.OR P3, PT, R3, 0x2, !P0 ;  /* 0x000000020300780c */ /* 0x000fe40004761670 */
[----:B------:R-:W-:-:S05]  /*33b0*/  F2FP.F16.E4M3.UNPACK_B R15, R15 ;  /* 0x0000000fff0f723e */ /* 0x000fca00020006ff */
[----:B------:R-:W-:-:S05]  /*33c0*/  HADD2.F32 R15, -RZ, R15.H0_H0 ;  /* 0x2000000fff0f7230 */ /* 0x000fca0000004100 */
[----:B------:R-:W-:-:S04]  /*33d0*/  FMUL R15, R15, R0 ;  /* 0x000000000f0f7220 */ /* 0x000fc80000400000 */
[----:B------:R-:W-:-:S05]  /*33e0*/  FFMA R15, R24, R2, R15 ;  /* 0x00000002180f7223 */ /* 0x000fca000000000f */
[----:B0-----:R-:W-:Y:S02]  /*33f0*/  F2FP.SATFINITE.E4M3.F32.PACK_AB_MERGE_C R17, RZ, R15, RZ ;  /* 0x0000000fff11723e */ /* 0x001fe400048070ff */
[----:B------:R-:W-:-:S03]  /*3400*/  PRMT R15, RZ, 0x7610, R15 ;  /* 0x00007610ff0f7816 */ /* 0x000fc6000000000f */
[----:B------:R0:W-:Y:S01]  /*3410*/  @!P2 STG.E.U8 desc[UR12][R8.64], R17 ;  /* 0x000000110800a986 */ /* 0x0001e2000c10110c */
[----:B------:R-:W-:Y:S05]  /*3420*/  @P3 BRA `(.L_x_90) ;  /* 0x0000000000043947 */ /* 0x000fea0003800000 */
[----:B------:R2:W5:Y:S02]  /*3430*/  LDG.E.U8 R15, desc[UR12][R12.64+0x1] ;  /* 0x0000010c0c0f7981 */ /* 0x000564000c1e1100 */
.L_x_90:
[----:B------:R-:W-:Y:S05]  /*3440*/  BSYNC B0 ;  /* 0x0000000000007941 */ /* 0x000fea0003800000 */
.L_x_89:
[----:B-----5:R-:W-:Y:S01]  /*3450*/  LOP3.LUT R15, R15, 0xff, RZ, 0xc0, !PT ;  /* 0x000000ff0f0f7812 */ /* 0x020fe200078ec0ff */
[----:B------:R-:W-:Y:S01]  /*3460*/  BSSY B0, `(.L_x_91) ;  /* 0x0000013000007945 */ /* 0x000fe20003800000 */
[----:B0-----:R-:W-:Y:S02]  /*3470*/  IADD3 R17, P1, R4, 0x48, RZ ;  /* 0x0000004804117810 */ /* 0x001fe40007f3e0ff */
[----:B------:R-:W-:-:S03]  /*3480*/  F2FP.F16.E4M3.UNPACK_B R15, R15 ;  /* 0x0000000fff0f723e */ /* 0x000fc600020006ff */
[----:B------:R-:W-:Y:S01]  /*3490*/  IMAD.X R5, RZ, RZ, R5, P1 ;  /* 0x000000ffff057224 */ /* 0x000fe200008e0605 */
[----:B------:R-:W-:Y:S01]  /*34a0*/  ISETP.GE.AND P1, PT, R14, 0x49, PT ;  /* 0x000000490e00780c */ /* 0x000fe20003f26270 */
[----:B------:R-:W-:Y:S02]  /*34b0*/  HADD2.F32 R15, -RZ, R15.H0_H0 ;  /* 0x2000000fff0f7230 */ /* 0x000fe40000004100 */
[----:B------:R-:W-:Y:S01]  /*34c0*/  IMAD.WIDE.U32 R6, R17, UR4, R6 ;  /* 0x0000000411067c25 */ /* 0x000fe2000f8e0006 */
[----:B------:R-:W-:-:S03]  /*34d0*/  ISETP.LT.OR P2, PT, R3, 0x1, !P1 ;  /* 0x000000010300780c */ /* 0x000fc60004f41670 */
[----:B------:R-:W-:Y:S01]  /*34e0*/  FMUL R4, R15, R0 ;  /* 0x000000000f047220 */ /* 0x000fe20000400000 */
[----:B------:R-:W-:-:S03]  /*34f0*/  IMAD R16, R5, UR4, RZ ;  /* 0x0000000405107c24 */ /* 0x000fc6000f8e02ff */
[----:B------:R-:W-:Y:S01]  /*3500*/  FFMA R25, R25, R2, R4 ;  /* 0x0000000219197223 */ /* 0x000fe20000000004 */
[----:B------:R-:W-:Y:S01]  /*3510*/  IMAD R17, R17, UR5, R16 ;  /* 0x0000000511117c24 */ /* 0x000fe2000f8e0210 */
[----:B------:R-:W-:Y:S02]  /*3520*/  IADD3 R4, P4, R6, UR6, RZ ;  /* 0x0000000606047c10 */ /* 0x000fe4000ff9e0ff */
[----:B------:R-:W-:Y:S02]  /*3530*/  PRMT R6, RZ, 0x7610, R6 ;  /* 0x00007610ff067816 */ /* 0x000fe40000000006 */
[----:B------:R-:W-:Y:S02]  /*3540*/  F2FP.SATFINITE.E4M3.F32.PACK_AB_MERGE_C R25, RZ, R25, RZ ;  /* 0x00000019ff19723e */ /* 0x000fe400048070ff */
[----:B------:R-:W-:-:S03]  /*3550*/  IADD3.X R5, R7, UR7, R17, P4, !PT ;  /* 0x0000000707057c10 */ /* 0x000fc6000a7fe411 */
[----:B------:R0:W-:Y:S01]  /*3560*/  @!P3 STG.E.U8 desc[UR12][R8.64+0x1], R25 ;  /* 0x000001190800b986 */ /* 0x0001e2000c10110c */
[----:B------:R-:W-:Y:S05]  /*3570*/  @P2 BRA `(.L_x_92) ;  /* 0x0000000000042947 */ /* 0x000fea0003800000 */
[----:B------:R3:W5:Y:S02]  /*3580*/  LDG.E.U8 R6, desc[UR12][R4.64] ;  /* 0x0000000c04067981 */ /* 0x000764000c1e1100 */
.L_x_92:
[----:B------:R-:W-:Y:S05]  /*3590*/  BSYNC B0 ;  /* 0x0000000000007941 */ /* 0x000fea0003800000 */
.L_x_91:
[----:B-----5:R-:W-:Y:S01]  /*35a0*/  LOP3.LUT R6, R6, 0xff, RZ, 0xc0, !PT ;  /* 0x000000ff06067812 */ /* 0x020fe200078ec0ff */
[----:B------:R-:W-:Y:S01]  /*35b0*/  BSSY B0, `(.L_x_93) ;  /* 0x000000b000007945 */ /* 0x000fe20003800000 */
[----:B------:R-:W-:Y:S02]  /*35c0*/  ISETP.LT.OR P3, PT, R3, 0x2, !P1 ;  /* 0x000000020300780c */ /* 0x000fe40004f61670 */
[----:B------:R-:W-:-:S05]  /*35d0*/  F2FP.F16.E4M3.UNPACK_B R6, R6 ;  /* 0x00000006ff06723e */ /* 0x000fca00020006ff */
[----:B------:R-:W-:Y:S01]  /*35e0*/  HADD2.F32 R7, -RZ, R6.H0_H0 ;  /* 0x20000006ff077230 */ /* 0x000fe20000004100 */
[----:B------:R-:W-:-:S04]  /*35f0*/  PRMT R6, RZ, 0x7610, R6 ;  /* 0x00007610ff067816 */ /* 0x000fc80000000006 */
[----:B------:R-:W-:-:S04]  /*3600*/  FMUL R7, R7, R0 ;  /* 0x0000000007077220 */ /* 0x000fc80000400000 */
[----:B------:R-:W-:-:S05]  /*3610*/  FFMA R7, R26, R2, R7 ;  /* 0x000000021a077223 */ /* 0x000fca0000000007 */
[----:B------:R-:W-:-:S05]  /*3620*/  F2FP.SATFINITE.E4M3.F32.PACK_AB_MERGE_C R7, RZ, R7, RZ ;  /* 0x00000007ff07723e */ /* 0x000fca00048070ff */
[----:B------:R4:W-:Y:S01]  /*3630*/  @!P2 STG.E.U8 desc[UR12][R10.64], R7 ;  /* 0x000000070a00a986 */ /* 0x0009e2000c10110c */
[----:B------:R-:W-:Y:S05]  /*3640*/  @P3 BRA `(.L_x_94) ;  /* 0x0000000000043947 */ /* 0x000fea0003800000 */
[----:B------:R0:W5:Y:S02]  /*3650*/  LDG.E.U8 R6, desc[UR12][R4.64+0x1] ;  /* 0x0000010c04067981 */ /* 0x000164000c1e1100 */
.L_x_94:
[----:B------:R-:W-:Y:S05]  /*3660*/  BSYNC B0 ;  /* 0x0000000000007941 */ /* 0x000fea0003800000 */
.L_x_93:
[----:B-----5:R-:W-:Y:S01]  /*3670*/  LOP3.LUT R6, R6, 0xff, RZ, 0xc0, !PT ;  /* 0x000000ff06067812 */ /* 0x020fe200078ec0ff */
[----:B------:R-:W-:Y:S01]  /*3680*/  BSSY B0, `(.L_x_95) ;  /* 0x000000b000007945 */ /* 0x000fe20003800000 */
[----:B------:R-:W-:Y:S02]  /*3690*/  ISETP.LT.OR P2, PT, R3, 0x9, !P0 ;  /* 0x000000090300780c */ /* 0x000fe40004741670 */
[----:B------:R-:W-:-:S05]  /*36a0*/  F2FP.F16.E4M3.UNPACK_B R6, R6 ;  /* 0x00000006ff06723e */ /* 0x000fca00020006ff */
[----:B----4-:R-:W-:-:S05]  /*36b0*/  HADD2.F32 R7, -RZ, R6.H0_H0 ;  /* 0x20000006ff077230 */ /* 0x010fca0000004100 */
[----:B------:R-:W-:-:S04]  /*36c0*/  FMUL R6, R7, R0 ;  /* 0x0000000007067220 */ /* 0x000fc80000400000 */
[----:B------:R-:W-:-:S05]  /*36d0*/  FFMA R6, R27, R2, R6 ;  /* 0x000000021b067223 */ /* 0x000fca0000000006 */
[----:B------:R-:W-:Y:S02]  /*36e0*/  F2FP.SATFINITE.E4M3.F32.PACK_AB_MERGE_C R7, RZ, R6, RZ ;  /* 0x00000006ff07723e */ /* 0x000fe400048070ff */
[----:B------:R-:W-:-:S03]  /*36f0*/  PRMT R6, RZ, 0x7610, R6 ;  /* 0x00007610ff067816 */ /* 0x000fc60000000006 */
[----:B------:R4:W-:Y:S01]  /*3700*/  @!P3 STG.E.U8 desc[UR12][R10.64+0x1], R7 ;  /* 0x000001070a00b986 */ /* 0x0009e2000c10110c */
[----:B------:R-:W-:Y:S05]  /*3710*/  @P2 BRA `(.L_x_96) ;  /* 0x0000000000042947 */ /* 0x000fea0003800000 */
[----:B------:R0:W5:Y:S02]  /*3720*/  LDG.E.U8 R6, desc[UR12][R12.64+0x8] ;  /* 0x0000080c0c067981 */ /* 0x000164000c1e1100 */
.L_x_96:
[----:B------:R-:W-:Y:S05]  /*3730*/  BSYNC B0 ;  /* 0x0000000000007941 */ /* 0x000fea0003800000 */
.L_x_95:
[----:B-----5:R-:W-:Y:S01]  /*3740*/  LOP3.LUT R6, R6, 0xff, RZ, 0xc0, !PT ;  /* 0x000000ff06067812 */ /* 0x020fe200078ec0ff */
[----:B------:R-:W-:Y:S01]  /*3750*/  BSSY B0, `(.L_x_97) ;  /* 0x000000b000007945 */ /* 0x000fe20003800000 */
[----:B------:R-:W-:Y:S02]  /*3760*/  ISETP.LT.OR P3, PT, R3, 0xa, !P0 ;  /* 0x0000000a0300780c */ /* 0x000fe40004761670 */
[----:B------:R-:W-:-:S05]  /*3770*/  F2FP.F16.E4M3.UNPACK_B R6, R6 ;  /* 0x00000006ff06723e */ /* 0x000fca00020006ff */
[----:B----4-:R-:W-:Y:S01]  /*3780*/  HADD2.F32 R7, -RZ, R6.H0_H0 ;  /* 0x20000006ff077230 */ /* 0x010fe20000004100 */
[----:B------:R-:W-:-:S04]  /*3790*/  PRMT R6, RZ, 0x7610, R6 ;  /* 0x00007610ff067816 */ /* 0x000fc80000000006 */
[----:B------:R-:W-:-:S04]  /*37a0*/  FMUL R7, R7, R0 ;  /* 0x0000000007077220 */ /* 0x000fc80000400000 */
[----:B------:R-:W-:-:S05]  /*37b0*/  FFMA R7, R28, R2, R7 ;  /* 0x000000021c077223 */ /* 0x000fca0000000007 */
[----:B------:R-:W-:-:S05]  /*37c0*/  F2FP.SATFINITE.E4M3.F32.PACK_AB_MERGE_C R7, RZ, R7, RZ ;  /* 0x00000007ff07723e */ /* 0x000fca00048070ff */
[----:B------:R4:W-:Y:S01]  /*37d0*/  @!P2 STG.E.U8 desc[UR12][R8.64+0x8], R7 ;  /* 0x000008070800a986 */ /* 0x0009e2000c10110c */
[----:B------:R-:W-:Y:S05]  /*37e0*/  @P3 BRA `(.L_x_98) ;  /* 0x0000000000043947 */ /* 0x000fea0003800000 */
[----:B------:R0:W5:Y:S02]  /*37f0*/  LDG.E.U8 R6, desc[UR12][R12.64+0x9] ;  /* 0x0000090c0c067981 */ /* 0x000164000c1e1100 */
.L_x_98:
[----:B------:R-:W-:Y:S05]  /*3800*/  BSYNC B0 ;  /* 0x0000000000007941 */ /* 0x000fea0003800000 */
.L_x_97:
        /* <DEDUP_REMOVED lines=12> */
.L_x_100:
[----:B------:R-:W-:Y:S05]  /*38d0*/  BSYNC B0 ;  /* 0x0000000000007941 */ /* 0x000fea0003800000 */
.L_x_99:
        /* <DEDUP_REMOVED lines=12> */
.L_x_102:
[----:B------:R-:W-:Y:S05]  /*39a0*/  BSYNC B0 ;  /* 0x0000000000007941 */ /* 0x000fea0003800000 */
.L_x_101:
        /* <DEDUP_REMOVED lines=12> */
.L_x_104:
[----:B------:R-:W-:Y:S05]  /*3a70*/  BSYNC B0 ;  /* 0x0000000000007941 */ /* 0x000fea0003800000 */
.L_x_103:
        /* <DEDUP_REMOVED lines=12> */
.L_x_106:
[----:B------:R-:W-:Y:S05]  /*3b40*/  BSYNC B0 ;  /* 0x0000000000007941 */ /* 0x000fea0003800000 */
.L_x_105:
        /* <DEDUP_REMOVED lines=12> */
.L_x_108:
[----:B------:R-:W-:Y:S05]  /*3c10*/  BSYNC B0 ;  /* 0x0000000000007941 */ /* 0x000fea0003800000 */
.L_x_107:
        /* <DEDUP_REMOVED lines=12> */
.L_x_110:
[----:B------:R-:W-:Y:S05]  /*3ce0*/  BSYNC B0 ;  /* 0x0000000000007941 */ /* 0x000fea0003800000 */
.L_x_109:
        /* <DEDUP_REMOVED lines=12> */
.L_x_112:
[----:B------:R-:W-:Y:S05]  /*3db0*/  BSYNC B0 ;  /* 0x0000000000007941 */ /* 0x000fea0003800000 */
.L_x_111:
        /* <DEDUP_REMOVED lines=12> */
.L_x_114:
[----:B------:R-:W-:Y:S05]  /*3e80*/  BSYNC B0 ;  /* 0x0000000000007941 */ /* 0x000fea0003800000 */
.L_x_113:
        /* <DEDUP_REMOVED lines=12> */
.L_x_116:
[----:B------:R-:W-:Y:S05]  /*3f50*/  BSYNC B0 ;  /* 0x0000000000007941 */ /* 0x000fea0003800000 */
.L_x_115:
        /* <DEDUP_REMOVED lines=12> */
.L_x_118:
[----:B------:R-:W-:Y:S05]  /*4020*/  BSYNC B0 ;  /* 0x0000000000007941 */ /* 0x000fea0003800000 */
.L_x_117:
        /* <DEDUP_REMOVED lines=12> */
.L_x_120:
[----:B------:R-:W-:Y:S05]  /*40f0*/  BSYNC B0 ;  /* 0x0000000000007941 */ /* 0x000fea0003800000 */
.L_x_119:
        /* <DEDUP_REMOVED lines=12> */
.L_x_122:
[----:B------:R-:W-:Y:S05]  /*41c0*/  BSYNC B0 ;  /* 0x0000000000007941 */ /* 0x000fea0003800000 */
.L_x_121:
        /* <DEDUP_REMOVED lines=12> */
.L_x_124:
[----:B------:R-:W-:Y:S05]  /*4290*/  BSYNC B0 ;  /* 0x0000000000007941 */ /* 0x000fea0003800000 */
.L_x_123:
        /* <DEDUP_REMOVED lines=12> */
.L_x_126:
[----:B------:R-:W-:Y:S05]  /*4360*/  BSYNC B0 ;  /* 0x0000000000007941 */ /* 0x000fea0003800000 */
.L_x_125:
        /* <DEDUP_REMOVED lines=12> */
.L_x_128:
[----:B------:R-:W-:Y:S05]  /*4430*/  BSYNC B0 ;  /* 0x0000000000007941 */ /* 0x000fea0003800000 */
.L_x_127:
        /* <DEDUP_REMOVED lines=12> */
.L_x_130:
[----:B------:R-:W-:Y:S05]  /*4500*/  BSYNC B0 ;  /* 0x0000000000007941 */ /* 0x000fea0003800000 */
.L_x_129:
        /* <DEDUP_REMOVED lines=12> */
.L_x_132:
[----:B------:R-:W-:Y:S05]  /*45d0*/  BSYNC B0 ;  /* 0x0000000000007941 */ /* 0x000fea0003800000 */
.L_x_131:
        /* <DEDUP_REMOVED lines=12> */
.L_x_134:
[----:B------:R-:W-:Y:S05]  /*46a0*/  BSYNC B0 ;  /* 0x0000000000007941 */ /* 0x000fea0003800000 */
.L_x_133:
        /* <DEDUP_REMOVED lines=12> */
.L_x_136:
[----:B------:R-:W-:Y:S05]  /*4770*/  BSYNC B0 ;  /* 0x0000000000007941 */ /* 0x000fea0003800000 */
.L_x_135:
[----:B-----5:R-:W-:Y:S01]  /*4780*/  F2FP.F16.E4M3.UNPACK_B R6, R6 ;  /* 0x00000006ff06723e */ /* 0x020fe200020006ff */
[----:B------:R-:W-:Y:S01]  /*4790*/  BSSY B0, `(.L_x_137) ;  /* 0x000000a000007945 */ /* 0x000fe20003800000 */
[----:B------:R-:W-:-:S03]  /*47a0*/  ISETP.LT.OR P3, PT, R3, 0x32, !P0 ;  /* 0x000000320300780c */ /* 0x000fc60004761670 */
        /* <DEDUP_REMOVED lines=8> */
.L_x_138:
[----:B------:R-:W-:Y:S05]  /*4830*/  BSYNC B0 ;  /* 0x0000000000007941 */ /* 0x000fea0003800000 */
.L_x_137:
[----:B-----5:R-:W-:Y:S01]  /*4840*/  F2FP.F16.E4M3.UNPACK_B R6, R6 ;  /* 0x00000006ff06723e */ /* 0x020fe200020006ff */
[----:B------:R-:W-:Y:S01]  /*4850*/  BSSY B0, `(.L_x_139) ;  /* 0x000000a000007945 */ /* 0x000fe20003800000 */
[----:B------:R-:W-:-:S03]  /*4860*/  ISETP.LT.OR P2, PT, R3, 0x31, !P1 ;  /* 0x000000310300780c */ /* 0x000fc60004f41670 */
        /* <DEDUP_REMOVED lines=8> */
.L_x_140:
[----:B------:R-:W-:Y:S05]  /*48f0*/  BSYNC B0 ;  /* 0x0000000000007941 */ /* 0x000fea0003800000 */
.L_x_139:
        /* <DEDUP_REMOVED lines=11> */
.L_x_142:
[----:B------:R-:W-:Y:S05]  /*49b0*/  BSYNC B0 ;  /* 0x0000000000007941 */ /* 0x000fea0003800000 */
.L_x_141:
        /* <DEDUP_REMOVED lines=11> */
.L_x_144:
[----:B------:R-:W-:Y:S05]  /*4a70*/  BSYNC B0 ;  /* 0x0000000000007941 */ /* 0x000fea0003800000 */
.L_x_143:
        /* <DEDUP_REMOVED lines=11> */
.L_x_146:
[----:B------:R-:W-:Y:S05]  /*4b30*/  BSYNC B0 ;  /* 0x0000000000007941 */ /* 0x000fea0003800000 */
.L_x_145:
        /* <DEDUP_REMOVED lines=11> */
.L_x_148:
[----:B------:R-:W-:Y:S05]  /*4bf0*/  BSYNC B0 ;  /* 0x0000000000007941 */ /* 0x000fea0003800000 */
.L_x_147:
[----:B-----5:R-:W-:Y:S01]  /*4c00*/  F2FP.F16.E4M3.UNPACK_B R6, R6 ;  /* 0x00000006ff06723e */ /* 0x020fe200020006ff */
[----:B------:R-:W-:Y:S01]  /*4c10*/  BSSY B0, `(.L_x_149) ;  /* 0x000000a000007945 */ /* 0x000fe20003800000 */
[----:B------:R-:W-:Y:S02]  /*4c20*/  ISETP.LT.OR P1, PT, R3, 0x3a, !P1 ;  /* 0x0000003a0300780c */ /* 0x000fe40004f21670 */
[----:B------:R-:W-:Y:S01]  /*4c30*/  PRMT R3, RZ, 0x7610, R3 ;  /* 0x00007610ff037816 */ /* 0x000fe20000000003 */
[----:B----4-:R-:W-:-:S05]  /*4c40*/  HADD2.F32 R7, -RZ, R6.H0_H0 ;  /* 0x20000006ff077230 */ /* 0x010fca0000004100 */
[----:B------:R-:W-:-:S04]  /*4c50*/  FMUL R7, R7, R0 ;  /* 0x0000000007077220 */ /* 0x000fc80000400000 */
[----:B------:R-:W-:-:S05]  /*4c60*/  FFMA R7, R54, R2, R7 ;  /* 0x0000000236077223 */ /* 0x000fca0000000007 */
[----:B------:R-:W-:-:S05]  /*4c70*/  F2FP.SATFINITE.E4M3.F32.PACK_AB_MERGE_C R7, RZ, R7, RZ ;  /* 0x00000007ff07723e */ /* 0x000fca00048070ff */
[----:B------:R4:W-:Y:S01]  /*4c80*/  @!P2 STG.E.U8 desc[UR12][R10.64+0x38], R7 ;  /* 0x000038070a00a986 */ /* 0x0009e2000c10110c */
[----:B------:R-:W-:Y:S05]  /*4c90*/  @P1 BRA `(.L_x_150) ;  /* 0x0000000000041947 */ /* 0x000fea0003800000 */
[----:B------:R0:W5:Y:S02]  /*4ca0*/  LDG.E.U8 R3, desc[UR12][R4.64+0x39] ;  /* 0x0000390c04037981 */ /* 0x000164000c1e1100 */
.L_x_150:
[----:B------:R-:W-:Y:S05]  /*4cb0*/  BSYNC B0 ;  /* 0x0000000000007941 */ /* 0x000fea0003800000 */
.L_x_149:
[----:B-----5:R-:W-:-:S05]  /*4cc0*/  F2FP.F16.E4M3.UNPACK_B R3, R3 ;  /* 0x00000003ff03723e */ /* 0x020fca00020006ff */
[----:B------:R-:W-:-:S05]  /*4cd0*/  HADD2.F32 R3, -RZ, R3.H0_H0 ;  /* 0x20000003ff037230 */ /* 0x000fca0000004100 */
[----:B------:R-:W-:-:S04]  /*4ce0*/  FMUL R0, R3, R0 ;  /* 0x0000000003007220 */ /* 0x000fc80000400000 */
[----:B------:R-:W-:-:S05]  /*4cf0*/  FFMA R0, R55, R2, R0 ;  /* 0x0000000237007223 */ /* 0x000fca0000000000 */
[----:B------:R-:W-:Y:S01]  /*4d00*/  F2FP.SATFINITE.E4M3.F32.PACK_AB_MERGE_C R3, RZ, R0, RZ ;  /* 0x00000000ff03723e */ /* 0x000fe200048070ff */
[----:B------:R-:W-:Y:S06]  /*4d10*/  @P1 EXIT ;  /* 0x000000000000194d */ /* 0x000fec0003800000 */
[----:B------:R-:W-:Y:S01]  /*4d20*/  STG.E.U8 desc[UR12][R10.64+0x39], R3 ;  /* 0x000039030a007986 */ /* 0x000fe2000c10110c */
[----:B------:R-:W-:Y:S05]  /*4d30*/  EXIT ;  /* 0x000000000000794d */ /* 0x000fea0003800000 */
.L_x_22:
[----:B------:R-:W-:Y:S01]  /*4d40*/  ISETP.GE.AND P0, PT, R14, 0x1, PT ;  /* 0x000000010e00780c */ /* 0x000fe20003f06270 */
[-C--:B------:R-:W-:Y:S01]  /*4d50*/  FMUL R57, R57, R2.reuse ;  /* 0x0000000239397220 */ /* 0x080fe20000400000 */
[-C--:B------:R-:W-:Y:S01]  /*4d60*/  FMUL R56, R56, R2.reuse ;  /* 0x0000000238387220 */ /* 0x080fe20000400000 */
[----:B------:R-:W-:Y:S01]  /*4d70*/  ISETP.GE.AND P2, PT, R14, 0x9, PT ;  /* 0x000000090e00780c */ /* 0x000fe20003f46270 */
[-C--:B------:R-:W-:Y:S01]  /*4d80*/  FMUL R58, R58, R2.reuse ;  /* 0x000000023a3a7220 */ /* 0x080fe20000400000 */
[----:B------:R-:W-:Y:S01]  /*4d90*/  ISETP.LT.OR P3, PT, R3, 0x2, !P0 ;  /* 0x000000020300780c */ /* 0x000fe20004761670 */
[-C--:B------:R-:W-:Y:S01]  /*4da0*/  FMUL R59, R59, R2.reuse ;  /* 0x000000023b3b7220 */ /* 0x080fe20000400000 */
[----:B------:R-:W-:Y:S01]  /*4db0*/  ISETP.LT.OR P1, PT, R3, 0x1, !P0 ;  /* 0x000000010300780c */ /* 0x000fe20004721670 */
[-C--:B------:R-:W-:Y:S01]  /*4dc0*/  FMUL R60, R60, R2.reuse ;  /* 0x000000023c3c7220 */ /* 0x080fe20000400000 */
[----:B------:R-:W-:Y:S01]  /*4dd0*/  F2FP.SATFINITE.E4M3.F32.PACK_AB_MERGE_C R57, RZ, R57, RZ ;  /* 0x00000039ff39723e */ /* 0x000fe200048070ff */
[----:B------:R-:W-:Y:S01]  /*4de0*/  FMUL R61, R61, R2 ;  /* 0x000000023d3d7220 */ /* 0x000fe20000400000 */
[----:B------:R-:W-:Y:S01]  /*4df0*/  F2FP.SATFINITE.E4M3.F32.PACK_AB_MERGE_C R5, RZ, R56, RZ ;  /* 0x00000038ff05723e */ /* 0x000fe200048070ff */
[-C--:B------:R-:W-:Y:S01]  /*4e00*/  FMUL R62, R62, R2.reuse ;  /* 0x000000023e3e7220 */ /* 0x080fe20000400000 */
[----:B------:R-:W-:Y:S01]  /*4e10*/  ISETP.LT.OR P4, PT, R3, 0x2, !P2 ;  /* 0x000000020300780c */ /* 0x000fe20005781670 */
[-C--:B------:R-:W-:Y:S01]  /*4e20*/  FMUL R63, R63, R2.reuse ;  /* 0x000000023f3f7220 */ /* 0x080fe20000400000 */
[C---:B------:R-:W-:Y:S01]  /*4e30*/  ISETP.LT.OR P5, PT, R3.reuse, 0x9, !P0 ;  /* 0x000000090300780c */ /* 0x040fe200047a1670 */
[-C--:B------:R-:W-:Y:S01]  /*4e40*/  FMUL R64, R64, R2.reuse ;  /* 0x0000000240407220 */ /* 0x080fe20000400000 */
[C---:B------:R-:W-:Y:S01]  /*4e50*/  ISETP.LT.OR P6, PT, R3.reuse, 0xa, !P0 ;  /* 0x0000000a0300780c */ /* 0x040fe200047c1670 */
[----:B------:R-:W-:Y:S01]  /*4e60*/  @!P3 STG.E.U8 desc[UR12][R12.64+0x1], R57 ;  /* 0x000001390c00b986 */ /* 0x000fe2000c10110c */
[----:B------:R-:W-:Y:S01]  /*4e70*/  ISETP.LT.OR P3, PT, R3, 0x1, !P2 ;  /* 0x000000010300780c */ /* 0x000fe20005761670 */
[-C--:B------:R-:W-:Y:S01]  /*4e80*/  FMUL R65, R65, R2.reuse ;  /* 0x0000000241417220 */ /* 0x080fe20000400000 */
[----:B------:R-:W-:Y:S01]  /*4e90*/  F2FP.SATFINITE.E4M3.F32.PACK_AB_MERGE_C R59, RZ, R59, RZ ;  /* 0x0000003bff3b723e */ /* 0x000fe200048070ff */
[----:B------:R0:W-:Y:S01]  /*4ea0*/  @!P1 STG.E.U8 desc[UR12][R12.64], R5 ;  /* 0x000000050c009986 */ /* 0x0001e2000c10110c */
[----:B------:R-:W-:Y:S01]  /*4eb0*/  ISETP.LT.OR P1, PT, R3, 0x9, !P2 ;  /* 0x000000090300780c */ /* 0x000fe20005721670 */
[----:B------:R-:W-:Y:S01]  /*4ec0*/  FMUL R66, R66, R2 ;  /* 0x0000000242427220 */ /* 0x000fe20000400000 */
[----:B------:R-:W-:Y:S01]  /*4ed0*/  F2FP.SATFINITE.E4M3.F32.PACK_AB_MERGE_C R7, RZ, R60, RZ ;  /* 0x0000003cff07723e */ /* 0x000fe200048070ff */
[----:B------:R-:W-:Y:S01]  /*4ee0*/  @!P4 STG.E.U8 desc[UR12][R16.64+0x1], R59 ;  /* 0x0000013b1000c986 */ /* 0x000fe2000c10110c */
[----:B------:R-:W-:Y:S01]  /*4ef0*/  F2FP.SATFINITE.E4M3.F32.PACK_AB_MERGE_C R61, RZ, R61, RZ ;  /* 0x0000003dff3d723e */ /* 0x000fe200048070ff */
[----:B------:R-:W-:Y:S01]  /*4f00*/  FMUL R67, R67, R2 ;  /* 0x0000000243437220 */ /* 0x000fe20000400000 */
[----:B------:R-:W-:Y:S01]  /*4f10*/  F2FP.SATFINITE.E4M3.F32.PACK_AB_MERGE_C R15, RZ, R62, RZ ;  /* 0x0000003eff0f723e */ /* 0x000fe200048070ff */
[-C--:B------:R-:W-:Y:S01]  /*4f20*/  FMUL R68, R68, R2.reuse ;  /* 0x0000000244447220 */ /* 0x080fe20000400000 */
[----:B------:R-:W-:Y:S01]  /*4f30*/  ISETP.LT.OR P4, PT, R3, 0x12, !P0 ;  /* 0x000000120300780c */ /* 0x000fe20004781670 */
[-C--:B------:R-:W-:Y:S01]  /*4f40*/  FMUL R69, R69, R2.reuse ;  /* 0x0000000245457220 */ /* 0x080fe20000400000 */
[----:B------:R-:W-:Y:S01]  /*4f50*/  F2FP.SATFINITE.E4M3.F32.PACK_AB_MERGE_C R63, RZ, R63, RZ ;  /* 0x0000003fff3f723e */ /* 0x000fe200048070ff */
[----:B------:R-:W-:Y:S01]  /*4f60*/  FMUL R70, R70, R2 ;  /* 0x0000000246467220 */ /* 0x000fe20000400000 */
[----:B0-----:R-:W-:Y:S01]  /*4f70*/  F2FP.SATFINITE.E4M3.F32.PACK_AB_MERGE_C R5, RZ, R58, RZ ;  /* 0x0000003aff05723e */ /* 0x001fe200048070ff */
[-C--:B------:R-:W-:Y:S01]  /*4f80*/  FMUL R71, R71, R2.reuse ;  /* 0x0000000247477220 */ /* 0x080fe20000400000 */
[----:B------:R-:W-:Y:S01]  /*4f90*/  F2FP.SATFINITE.E4M3.F32.PACK_AB_MERGE_C R65, RZ, R65, RZ ;  /* 0x00000041ff41723e */ /* 0x000fe200048070ff */
[-C--:B------:R-:W-:Y:S01]  /*4fa0*/  FMUL R72, R72, R2.reuse ;  /* 0x0000000248487220 */ /* 0x080fe20000400000 */
[----:B------:R-:W-:Y:S01]  /*4fb0*/  F2FP.SATFINITE.E4M3.F32.PACK_AB_MERGE_C R67, RZ, R67, RZ ;  /* 0x00000043ff43723e */ /* 0x000fe200048070ff */
[----:B------:R0:W-:Y:S01]  /*4fc0*/  @!P3 STG.E.U8 desc[UR12][R16.64], R5 ;  /* 0x000000051000b986 */ /* 0x0001e2000c10110c */
[----:B------:R-:W-:Y:S01]  /*4fd0*/  ISETP.LT.OR P3, PT, R3, 0xa, !P2 ;  /* 0x0000000a0300780c */ /* 0x000fe20005761670 */
[-C--:B------:R-:W-:Y:S01]  /*4fe0*/  FMUL R73, R73, R2.reuse ;  /* 0x0000000249497220 */ /* 0x080fe20000400000 */
[----:B------:R-:W-:Y:S01]  /*4ff0*/  F2FP.SATFINITE.E4M3.F32.PACK_AB_MERGE_C R69, RZ, R69, RZ ;  /* 0x00000045ff45723e */ /* 0x000fe200048070ff */
[----:B------:R1:W-:Y:S01]  /*5000*/  @!P5 STG.E.U8 desc[UR12][R12.64+0x8], R7 ;  /* 0x000008070c00d986 */ /* 0x0003e2000c10110c */
[C---:B------:R-:W-:Y:S01]  /*5010*/  ISETP.LT.OR P5, PT, R3.reuse, 0x11, !P2 ;  /* 0x000000110300780c */ /* 0x040fe200057a1670 */
[-C--:B------:R-:W-:Y:S01]  /*5020*/  FMUL R74, R74, R2.reuse ;  /* 0x000000024a4a7220 */ /* 0x080fe20000400000 */
[----:B------:R-:W-:Y:S01]  /*5030*/  F2FP.SATFINITE.E4M3.F32.PACK_AB_MERGE_C R71, RZ, R71, RZ ;  /* 0x00000047ff47723e */ /* 0x000fe200048070ff */
[----:B------:R-:W-:Y:S01]  /*5040*/  @!P6 STG.E.U8 desc[UR12][R12.64+0x9], R61 ;  /* 0x0000093d0c00e986 */ /* 0x000fe2000c10110c */
[----:B------:R-:W-:Y:S01]  /*5050*/  ISETP.LT.OR P6, PT, R3, 0x12, !P2 ;  /* 0x000000120300780c */ /* 0x000fe200057c1670 */
[-C--:B------:R-:W-:Y:S01]  /*5060*/  FMUL R75, R75, R2.reuse ;  /* 0x000000024b4b7220 */ /* 0x080fe20000400000 */
[-C--:B------:R-:W-:Y:S01]  /*5070*/  FMUL R76, R76, R2.reuse ;  /* 0x000000024c4c7220 */ /* 0x080fe20000400000 */
[----:B------:R2:W-:Y:S01]  /*5080*/  @!P1 STG.E.U8 desc[UR12][R16.64+0x8], R15 ;  /* 0x0000080f10009986 */ /* 0x0005e2000c10110c */
[----:B------:R-:W-:Y:S01]  /*5090*/  ISETP.LT.OR P1, PT, R3, 0x11, !P0 ;  /* 0x000000110300780c */ /* 0x000fe20004721670 */
[----:B------:R-:W-:Y:S01]  /*50a0*/  FMUL R77, R77, R2 ;  /* 0x000000024d4d7220 */ /* 0x000fe20000400000 */
[----:B0-----:R-:W-:Y:S01]  /*50b0*/  F2FP.SATFINITE.E4M3.F32.PACK_AB_MERGE_C R5, RZ, R64, RZ ;  /* 0x00000040ff05723e */ /* 0x001fe200048070ff */
[----:B------:R-:W-:Y:S01]  /*50c0*/  @!P3 STG.E.U8 desc[UR12][R16.64+0x9], R63 ;  /* 0x0000093f1000b986 */ /* 0x000fe2000c10110c */
[----:B-1----:R-:W-:Y:S01]  /*50d0*/  F2FP.SATFINITE.E4M3.F32.PACK_AB_MERGE_C R7, RZ, R66, RZ ;  /* 0x00000042ff07723e */ /* 0x002fe200048070ff */
[-C--:B------:R-:W-:Y:S01]  /*50e0*/  FMUL R78, R78, R2.reuse ;  /* 0x000000024e4e7220 */ /* 0x080fe20000400000 */
[C---:B------:R-:W-:Y:S01]  /*50f0*/  ISETP.LT.OR P3, PT, R3.reuse, 0x19, !P0 ;  /* 0x000000190300780c */ /* 0x040fe20004761670 */
[----:B------:R-:W-:Y:S01]  /*5100*/  @!P4 STG.E.U8 desc[UR12][R12.64+0x11], R65 ;  /* 0x000011410c00c986 */ /* 0x000fe2000c10110c */
[----:B------:R-:W-:Y:S01]  /*5110*/  ISETP.LT.OR P4, PT, R3, 0x1a, !P0 ;  /* 0x0000001a0300780c */ /* 0x000fe20004781670 */
[-C--:B------:R-:W-:Y:S01]  /*5120*/  FMUL R79, R79, R2.reuse ;  /* 0x000000024f4f7220 */ /* 0x080fe20000400000 */
[----:B------:R-:W-:Y:S01]  /*5130*/  F2FP.SATFINITE.E4M3.F32.PACK_AB_MERGE_C R73, RZ, R73, RZ ;  /* 0x00000049ff49723e */ /* 0x000fe200048070ff */
[----:B------:R-:W-:Y:S01]  /*5140*/  FMUL R81, R81, R2 ;  /* 0x0000000251517220 */ /* 0x000fe20000400000 */
[----:B--2---:R-:W-:Y:S01]  /*5150*/  F2FP.SATFINITE.E4M3.F32.PACK_AB_MERGE_C R15, RZ, R72, RZ ;  /* 0x00000048ff0f723e */ /* 0x004fe200048070ff */
[----:B------:R0:W-:Y:S01]  /*5160*/  @!P1 STG.E.U8 desc[UR12][R12.64+0x10], R5 ;  /* 0x000010050c009986 */ /* 0x0001e2000c10110c */
[C---:B------:R-:W-:Y:S01]  /*5170*/  ISETP.LT.OR P1, PT, R3.reuse, 0x21, !P0 ;  /* 0x000000210300780c */ /* 0x040fe20004721670 */
        /* <DEDUP_REMOVED lines=8> */
[----:B------:R-:W-:Y:S01]  /*5200*/  FMUL R83, R83, R2 ;  /* 0x0000000253537220 */ /* 0x000fe20000400000 */
[----:B------:R-:W-:Y:S01]  /*5210*/  F2FP.SATFINITE.E4M3.F32.PACK_AB_MERGE_C R79, RZ, R79, RZ ;  /* 0x0000004fff4f723e */ /* 0x000fe200048070ff */
[----:B------:R-:W-:Y:S01]  /*5220*/  @!P4 STG.E.U8 desc[UR12][R12.64+0x19], R69 ;  /* 0x000019450c00c986 */ /* 0x000fe2000c10110c */
[----:B0-----:R-:W-:Y:S01]  /*5230*/  F2FP.SATFINITE.E4M3.F32.PACK_AB_MERGE_C R5, RZ, R68, RZ ;  /* 0x00000044ff05723e */ /* 0x001fe200048070ff */
[-C--:B------:R-:W-:Y:S01]  /*5240*/  FMUL R84, R84, R2.reuse ;  /* 0x0000000254547220 */ /* 0x080fe20000400000 */
[----:B------:R-:W-:Y:S01]  /*5250*/  ISETP.LT.OR P4, PT, R3, 0x22, !P2 ;  /* 0x000000220300780c */ /* 0x000fe20005781670 */
[----:B------:R-:W-:Y:S01]  /*5260*/  FMUL R85, R85, R2 ;  /* 0x0000000255557220 */ /* 0x000fe20000400000 */
[----:B-1----:R-:W-:Y:S01]  /*5270*/  F2FP.SATFINITE.E4M3.F32.PACK_AB_MERGE_C R7, RZ, R70, RZ ;  /* 0x00000046ff07723e */ /* 0x002fe200048070ff */
[----:B------:R0:W-:Y:S01]  /*5280*/  @!P3 STG.E.U8 desc[UR12][R12.64+0x18], R5 ;  /* 0x000018050c00b986 */ /* 0x0001e2000c10110c */
[C---:B------:R-:W-:Y:S01]  /*5290*/  ISETP.LT.OR P3, PT, R3.reuse, 0x22, !P0 ;  /* 0x000000220300780c */ /* 0x040fe20004761670 */
[-C--:B------:R-:W-:Y:S01]  /*52a0*/  FMUL R86, R86, R2.reuse ;  /* 0x0000000256567220 */ /* 0x080fe20000400000 */
[----:B------:R-:W-:Y:S01]  /*52b0*/  F2FP.SATFINITE.E4M3.F32.PACK_AB_MERGE_C R81, RZ, R81, RZ ;  /* 0x00000051ff51723e */ /* 0x000fe200048070ff */
[----:B------:R1:W-:Y:S01]  /*52c0*/  @!P5 STG.E.U8 desc[UR12][R16.64+0x18], R7 ;  /* 0x000018071000d986 */ /* 0x0003e2000c10110c */
[----:B------:R-:W-:Y:S01]  /*52d0*/  ISETP.LT.OR P5, PT, R3, 0x29, !P0 ;  /* 0x000000290300780c */ /* 0x000fe200047a1670 */
[-C--:B------:R-:W-:Y:S01]  /*52e0*/  FMUL R87, R87, R2.reuse ;  /* 0x0000000257577220 */ /* 0x080fe20000400000 */
[----:B------:R-:W-:Y:S01]  /*52f0*/  F2FP.SATFINITE.E4M3.F32.PACK_AB_MERGE_C R83, RZ, R83, RZ ;  /* 0x00000053ff53723e */ /* 0x000fe200048070ff */
[----:B------:R-:W-:Y:S01]  /*5300*/  @!P6 STG.E.U8 desc[UR12][R16.64+0x19], R71 ;  /* 0x000019471000e986 */ /* 0x000fe2000c10110c */
[C---:B------:R-:W-:Y:S01]  /*5310*/  ISETP.LT.OR P6, PT, R3.reuse, 0x2a, !P0 ;  /* 0x0000002a0300780c */ /* 0x040fe200047c1670 */
[-C--:B------:R-:W-:Y:S01]  /*5320*/  FMUL R24, R24, R2.reuse ;  /* 0x0000000218187220 */ /* 0x080fe20000400000 */
[----:B------:R-:W-:Y:S01]  /*5330*/  F2FP.SATFINITE.E4M3.F32.PACK_AB_MERGE_C R85, RZ, R85, RZ ;  /* 0x00000055ff55723e */ /* 0x000fe200048070ff */
        /* <DEDUP_REMOVED lines=25> */
[----:B------:R-:W-:Y:S01]  /*54d0*/  FMUL R32, R32, R2 ;  /* 0x0000000220207220 */ /* 0x000fe20000400000 */
[----:B0-----:R-:W-:Y:S01]  /*54e0*/  F2FP.SATFINITE.E4M3.F32.PACK_AB_MERGE_C R5, RZ, R78, RZ ;  /* 0x0000004eff05723e */ /* 0x001fe200048070ff */
[----:B------:R-:W-:Y:S01]  /*54f0*/  @!P3 STG.E.U8 desc[UR12][R16.64+0x29], R79 ;  /* 0x0000294f1000b986 */ /* 0x000fe2000c10110c */
[----:B------:R-:W-:Y:S01]  /*5500*/  ISETP.LT.OR P3, PT, R3, 0x3a, !P0 ;  /* 0x0000003a0300780c */ /* 0x000fe20004761670 */
[----:B------:R-:W-:Y:S01]  /*5510*/  FMUL R33, R33, R2 ;  /* 0x0000000221217220 */ /* 0x000fe20000400000 */
[----:B-1----:R-:W-:Y:S01]  /*5520*/  F2FP.SATFINITE.E4M3.F32.PACK_AB_MERGE_C R7, RZ, R80, RZ ;  /* 0x00000050ff07723e */ /* 0x002fe200048070ff */
[----:B------:R0:W-:Y:S01]  /*5530*/  @!P1 STG.E.U8 desc[UR12][R16.64+0x28], R5 ;  /* 0x0000280510009986 */ /* 0x0001e2000c10110c */
[----:B------:R-:W-:Y:S01]  /*5540*/  ISETP.GE.AND P1, PT, R14, 0x41, PT ;  /* 0x000000410e00780c */ /* 0x000fe20003f26270 */
[-C--:B------:R-:W-:Y:S01]  /*5550*/  FMUL R34, R34, R2.reuse ;  /* 0x0000000222227220 */ /* 0x080fe20000400000 */
[----:B------:R-:W-:Y:S01]  /*5560*/  F2FP.SATFINITE.E4M3.F32.PACK_AB_MERGE_C R29, RZ, R29, RZ ;  /* 0x0000001dff1d723e */ /* 0x000fe200048070ff */
[----:B------:R-:W-:Y:S01]  /*5570*/  @!P5 STG.E.U8 desc[UR12][R12.64+0x31], R81 ;  /* 0x000031510c00d986 */ /* 0x000fe2000c10110c */
[----:B------:R-:W-:Y:S01]  /*5580*/  ISETP.LT.OR P5, PT, R3, 0x32, !P2 ;  /* 0x000000320300780c */ /* 0x000fe200057a1670 */
[-C--:B------:R-:W-:Y:S01]  /*5590*/  FMUL R35, R35, R2.reuse ;  /* 0x0000000223237220 */ /* 0x080fe20000400000 */
[----:B------:R-:W-:Y:S01]  /*55a0*/  F2FP.SATFINITE.E4M3.F32.PACK_AB_MERGE_C R31, RZ, R31, RZ ;  /* 0x0000001fff1f723e */ /* 0x000fe200048070ff */
[----:B------:R1:W-:Y:S01]  /*55b0*/  @!P4 STG.E.U8 desc[UR12][R12.64+0x30], R7 ;  /* 0x000030070c00c986 */ /* 0x0003e2000c10110c */
[C---:B------:R-:W-:Y:S01]  /*55c0*/  ISETP.LT.OR P4, PT, R3.reuse, 0x39, !P0 ;  /* 0x000000390300780c */ /* 0x040fe20004781670 */
[-C--:B------:R-:W-:Y:S01]  /*55d0*/  FMUL R36, R36, R2.reuse ;  /* 0x0000000224247220 */ /* 0x080fe20000400000 */
[----:B------:R-:W-:Y:S01]  /*55e0*/  ISETP.GE.AND P0, PT, R14, 0x49, PT ;  /* 0x000000490e00780c */ /* 0x000fe20003f06270 */
[----:B------:R-:W-:Y:S01]  /*55f0*/  @!P6 STG.E.U8 desc[UR12][R16.64+0x30], R15 ;  /* 0x0000300f1000e986 */ /* 0x000fe2000c10110c */
[----:B------:R-:W-:Y:S01]  /*5600*/  ISETP.LT.OR P6, PT, R3, 0x39, !P2 ;  /* 0x000000390300780c */ /* 0x000fe200057c1670 */
[----:B------:R-:W-:Y:S01]  /*5610*/  FMUL R37, R37, R2 ;  /* 0x0000000225257220 */ /* 0x000fe20000400000 */
[----:B0-----:R-:W-:Y:S01]  /*5620*/  F2FP.SATFINITE.E4M3.F32.PACK_AB_MERGE_C R5, RZ, R84, RZ ;  /* 0x00000054ff05723e */ /* 0x001fe200048070ff */
[-C--:B------:R-:W-:Y:S01]  /*5630*/  FMUL R38, R38, R2.reuse ;  /* 0x0000000226267220 */ /* 0x080fe20000400000 */
[C---:B------:R-:W-:Y:S01]  /*5640*/  ISETP.LT.OR P2, PT, R3.reuse, 0x3a, !P2 ;  /* 0x0000003a0300780c */ /* 0x040fe20005741670 */
[----:B------:R-:W-:Y:S01]  /*5650*/  @!P5 STG.E.U8 desc[UR12][R16.64+0x31], R83 ;  /* 0x000031531000d986 */ /* 0x000fe2000c10110c */
        /* <DEDUP_REMOVED lines=24> */
[----:B--2---:R-:W-:Y:S01]  /*57e0*/  F2FP.SATFINITE.E4M3.F32.PACK_AB_MERGE_C R7, RZ, R26, RZ ;  /* 0x0000001aff07723e */ /* 0x004fe200048070ff */
[-C--:B------:R-:W-:Y:S01]  /*57f0*/  FMUL R45, R45, R2.reuse ;  /* 0x000000022d2d7220 */ /* 0x080fe20000400000 */
[C---:B------:R-:W-:Y:S01]  /*5800*/  ISETP.LT.OR P3, PT, R3.reuse, 0x9, !P1 ;  /* 0x000000090300780c */ /* 0x040fe20004f61670 */
[----:B------:R-:W-:Y:S01]  /*5810*/  @!P6 STG.E.U8 desc[UR12][R10.64+0x1], R27 ;  /* 0x0000011b0a00e986 */ /* 0x000fe2000c10110c */
[C---:B------:R-:W-:Y:S01]  /*5820*/  ISETP.LT.OR P6, PT, R3.reuse, 0xa, !P0 ;  /* 0x0000000a0300780c */ /* 0x040fe200047c1670 */
        /* <DEDUP_REMOVED lines=9> */
[----:B------:R-:W-:Y:S01]  /*58c0*/  ISETP.LT.OR P4, PT, R3, 0x12, !P0 ;  /* 0x000000120300780c */ /* 0x000fe20004781670 */
[-C--:B------:R-:W-:Y:S01]  /*58d0*/  FMUL R49, R49, R2.reuse ;  /* 0x0000000231317220 */ /* 0x080fe20000400000 */
[----:B------:R-:W-:Y:S01]  /*58e0*/  F2FP.SATFINITE.E4M3.F32.PACK_AB_MERGE_C R43, RZ, R43, RZ ;  /* 0x0000002bff2b723e */ /* 0x000fe200048070ff */
[----:B------:R0:W-:Y:S01]  /*58f0*/  @!P3 STG.E.U8 desc[UR12][R8.64+0x8], R5 ;  /* 0x000008050800b986 */ /* 0x0001e2000c10110c */
[C---:B------:R-:W-:Y:S01]  /*5900*/  ISETP.LT.OR P3, PT, R3.reuse, 0x12, !P1 ;  /* 0x000000120300780c */ /* 0x040fe20004f61670 */
[----:B------:R-:W-:Y:S01]  /*5910*/  FMUL R50, R50, R2 ;  /* 0x0000000232327220 */ /* 0x000fe20000400000 */
[----:B-1----:R-:W-:Y:S01]  /*5920*/  F2FP.SATFINITE.E4M3.F32.PACK_AB_MERGE_C R7, RZ, R30, RZ ;  /* 0x0000001eff07723e */ /* 0x002fe200048070ff */
[----:B------:R-:W-:Y:S01]  /*5930*/  @!P6 STG.E.U8 desc[UR12][R10.64+0x9], R31 ;  /* 0x0000091f0a00e986 */ /* 0x000fe2000c10110c */
[----:B------:R-:W-:Y:S01]  /*5940*/  ISETP.LT.OR P6, PT, R3, 0x1a, !P1 ;  /* 0x0000001a0300780c */ /* 0x000fe20004fc1670 */
[-C--:B------:R-:W-:Y:S01]  /*5950*/  FMUL R51, R51, R2.reuse ;  /* 0x0000000233337220 */ /* 0x080fe20000400000 */
[----:B------:R-:W-:Y:S01]  /*5960*/  F2FP.SATFINITE.E4M3.F32.PACK_AB_MERGE_C R45, RZ, R45, RZ ;  /* 0x0000002dff2d723e */ /* 0x000fe200048070ff */
[----:B------:R1:W-:Y:S01]  /*5970*/  @!P5 STG.E.U8 desc[UR12][R10.64+0x8], R7 ;  /* 0x000008070a00d986 */ /* 0x0003e2000c10110c */
        /* <DEDUP_REMOVED lines=8> */
[----:B------:R-:W-:Y:S01]  /*5a00*/  ISETP.LT.OR P3, PT, R3, 0x1a, !P0 ;  /* 0x0000001a0300780c */ /* 0x000fe20004761670 */
[----:B------:R-:W-:Y:S01]  /*5a10*/  FMUL R54, R54, R2 ;  /* 0x0000000236367220 */ /* 0x000fe20000400000 */
[----:B------:R-:W-:Y:S01]  /*5a20*/  F2FP.SATFINITE.E4M3.F32.PACK_AB_MERGE_C R49, RZ, R49, RZ ;  /* 0x00000031ff31723e */ /* 0x000fe200048070ff */
[----:B------:R-:W-:Y:S01]  /*5a30*/  @!P4 STG.E.U8 desc[UR12][R10.64+0x11], R35 ;  /* 0x000011230a00c986 */ /* 0x000fe2000c10110c */
[----:B-1----:R-:W-:Y:S01]  /*5a40*/  F2FP.SATFINITE.E4M3.F32.PACK_AB_MERGE_C R7, RZ, R36, RZ ;  /* 0x00000024ff07723e */ /* 0x002fe200048070ff */
[----:B------:R-:W-:Y:S01]  /*5a50*/  FMUL R2, R55, R2 ;  /* 0x0000000237027220 */ /* 0x000fe20000400000 */
[----:B------:R-:W-:-:S02]  /*5a60*/  ISETP.LT.OR P4, PT, R3, 0x21, !P1 ;  /* 0x000000210300780c */ /* 0x000fc40004f81670 */
[----:B--2---:R-:W-:Y:S01]  /*5a70*/  F2FP.SATFINITE.E4M3.F32.PACK_AB_MERGE_C R13, RZ, R42, RZ ;  /* 0x0000002aff0d723e */ /* 0x004fe200048070ff */
[----:B------:R0:W-:Y:S01]  /*5a80*/  @!P2 STG.E.U8 desc[UR12][R10.64+0x10], R5 ;  /* 0x000010050a00a986 */ /* 0x0001e2000c10110c */
[C---:B------:R-:W-:Y:S02]  /*5a90*/  ISETP.LT.OR P2, PT, R3.reuse, 0x19, !P0 ;  /* 0x000000190300780c */ /* 0x040fe40004741670 */
[----:B------:R-:W-:Y:S01]  /*5aa0*/  F2FP.SATFINITE.E4M3.F32.PACK_AB_MERGE_C R51, RZ, R51, RZ ;  /* 0x00000033ff33723e */ /* 0x000fe200048070ff */
[----:B------:R1:W-:Y:S01]  /*5ab0*/  @!P5 STG.E.U8 desc[UR12][R8.64+0x18], R7 ;  /* 0x000018070800d986 */ /* 0x0003e2000c10110c */
[C---:B------:R-:W-:Y:S02]  /*5ac0*/  ISETP.LT.OR P5, PT, R3.reuse, 0x22, !P1 ;  /* 0x000000220300780c */ /* 0x040fe40004fa1670 */
[----:B------:R-:W-:Y:S01]  /*5ad0*/  F2FP.SATFINITE.E4M3.F32.PACK_AB_MERGE_C R53, RZ, R53, RZ ;  /* 0x00000035ff35723e */ /* 0x000fe200048070ff */
[----:B------:R-:W-:Y:S01]  /*5ae0*/  @!P6 STG.E.U8 desc[UR12][R8.64+0x19], R37 ;  /* 0x000019250800e986 */ /* 0x000fe2000c10110c */
[----:B------:R-:W-:-:S02]  /*5af0*/  ISETP.LT.OR P6, PT, R3, 0x21, !P0 ;  /* 0x000000210300780c */ /* 0x000fc400047c1670 */
[----:B0-----:R-:W-:Y:S01]  /*5b00*/  F2FP.SATFINITE.E4M3.F32.PACK_AB_MERGE_C R5, RZ, R38, RZ ;  /* 0x00000026ff05723e */ /* 0x001fe200048070ff */
[----:B------:R-:W-:Y:S01]  /*5b10*/  @!P3 STG.E.U8 desc[UR12][R10.64+0x19], R39 ;  /* 0x000019270a00b986 */ /* 0x000fe2000c10110c */
[C---:B------:R-:W-:Y:S02]  /*5b20*/  ISETP.LT.OR P3, PT, R3.reuse, 0x29, !P0 ;  /* 0x000000290300780c */ /* 0x040fe40004761670 */
[----:B-1----:R-:W-:Y:S01]  /*5b30*/  F2FP.SATFINITE.E4M3.F32.PACK_AB_MERGE_C R7, RZ, R40, RZ ;  /* 0x00000028ff07723e */ /* 0x002fe200048070ff */
[----:B------:R0:W-:Y:S01]  /*5b40*/  @!P2 STG.E.U8 desc[UR12][R10.64+0x18], R5 ;  /* 0x000018050a00a986 */ /* 0x0001e2000c10110c */
[----:B------:R-:W-:-:S03]  /*5b50*/  ISETP.LT.OR P2, PT, R3, 0x29, !P1 ;  /* 0x000000290300780c */ /* 0x000fc60004f41670 */
[----:B------:R1:W-:Y:S01]  /*5b60*/  @!P4 STG.E.U8 desc[UR12][R8.64+0x20], R7 ;  /* 0x000020070800c986 */ /* 0x0003e2000c10110c */
[----:B------:R-:W-:-:S03]  /*5b70*/  ISETP.LT.OR P4, PT, R3, 0x2a, !P0 ;  /* 0x0000002a0300780c */ /* 0x000fc60004781670 */
[----:B------:R-:W-:Y:S01]  /*5b80*/  @!P5 STG.E.U8 desc[UR12][R8.64+0x21], R41 ;  /* 0x000021290800d986 */ /* 0x000fe2000c10110c */
[----:B------:R-:W-:-:S03]  /*5b90*/  ISETP.LT.OR P5, PT, R3, 0x2a, !P1 ;  /* 0x0000002a0300780c */ /* 0x000fc60004fa1670 */
[----:B------:R2:W-:Y:S01]  /*5ba0*/  @!P6 STG.E.U8 desc[UR12][R10.64+0x20], R13 ;  /* 0x0000200d0a00e986 */ /* 0x0005e2000c10110c */
[----:B------:R-:W-:Y:S02]  /*5bb0*/  ISETP.LT.OR P6, PT, R3, 0x22, !P0 ;  /* 0x000000220300780c */ /* 0x000fe400047c1670 */
[----:B0-----:R-:W-:Y:S02]  /*5bc0*/  F2FP.SATFINITE.E4M3.F32.PACK_AB_MERGE_C R5, RZ, R44, RZ ;  /* 0x0000002cff05723e */ /* 0x001fe400048070ff */
[----:B-1----:R-:W-:Y:S02]  /*5bd0*/  F2FP.SATFINITE.E4M3.F32.PACK_AB_MERGE_C R7, RZ, R46, RZ ;  /* 0x0000002eff07723e */ /* 0x002fe400048070ff */
[----:B--2---:R-:W-:-:S07]  /*5be0*/  F2FP.SATFINITE.E4M3.F32.PACK_AB_MERGE_C R13, RZ, R48, RZ ;  /* 0x00000030ff0d723e */ /* 0x004fce00048070ff */
[----:B------:R-:W-:Y:S01]  /*5bf0*/  @!P6 STG.E.U8 desc[UR12][R10.64+0x21], R43 ;  /* 0x0000212b0a00e986 */ /* 0x000fe2000c10110c */
[----:B------:R-:W-:-:S03]  /*5c00*/  ISETP.LT.OR P6, PT, R3, 0x31, !P1 ;  /* 0x000000310300780c */ /* 0x000fc60004fc1670 */
[----:B------:R0:W-:Y:S01]  /*5c10*/  @!P2 STG.E.U8 desc[UR12][R8.64+0x28], R5 ;  /* 0x000028050800a986 */ /* 0x0001e2000c10110c */
[----:B------:R-:W-:-:S03]  /*5c20*/  ISETP.LT.OR P2, PT, R3, 0x32, !P1 ;  /* 0x000000320300780c */ /* 0x000fc60004f41670 */
[----:B------:R-:W-:Y:S01]  /*5c30*/  @!P5 STG.E.U8 desc[UR12][R8.64+0x29], R45 ;  /* 0x0000292d0800d986 */ /* 0x000fe2000c10110c */
[----:B------:R-:W-:-:S03]  /*5c40*/  ISETP.LT.OR P5, PT, R3, 0x31, !P0 ;  /* 0x000000310300780c */ /* 0x000fc600047a1670 */
[----:B------:R1:W-:Y:S01]  /*5c50*/  @!P3 STG.E.U8 desc[UR12][R10.64+0x28], R7 ;  /* 0x000028070a00b986 */ /* 0x0003e2000c10110c */
[C---:B------:R-:W-:Y:S02]  /*5c60*/  ISETP.LT.OR P3, PT, R3.reuse, 0x39, !P1 ;  /* 0x000000390300780c */ /* 0x040fe40004f61670 */
[C---:B------:R-:W-:Y:S01]  /*5c70*/  ISETP.LT.OR P1, PT, R3.reuse, 0x3a, !P1 ;  /* 0x0000003a0300780c */ /* 0x040fe20004f21670 */
[----:B------:R-:W-:Y:S01]  /*5c80*/  @!P4 STG.E.U8 desc[UR12][R10.64+0x29], R47 ;  /* 0x0000292f0a00c986 */ /* 0x000fe2000c10110c */
[C---:B------:R-:W-:Y:S02]  /*5c90*/  ISETP.LT.OR P4, PT, R3.reuse, 0x32, !P0 ;  /* 0x000000320300780c */ /* 0x040fe40004781670 */
[----:B0-----:R-:W-:Y:S01]  /*5ca0*/  F2FP.SATFINITE.E4M3.F32.PACK_AB_MERGE_C R5, RZ, R52, RZ ;  /* 0x00000034ff05723e */ /* 0x001fe200048070ff */
[----:B------:R0:W-:Y:S01]  /*5cb0*/  @!P6 STG.E.U8 desc[UR12][R8.64+0x30], R13 ;  /* 0x0000300d0800e986 */ /* 0x0001e2000c10110c */
[C---:B------:R-:W-:Y:S02]  /*5cc0*/  ISETP.LT.OR P6, PT, R3.reuse, 0x39, !P0 ;  /* 0x000000390300780c */ /* 0x040fe400047c1670 */
[----:B------:R-:W-:Y:S01]  /*5cd0*/  ISETP.LT.OR P0, PT, R3, 0x3a, !P0 ;  /* 0x0000003a0300780c */ /* 0x000fe20004701670 */
[----:B------:R2:W-:Y:S01]  /*5ce0*/  @!P2 STG.E.U8 desc[UR12][R8.64+0x31], R49 ;  /* 0x000031310800a986 */ /* 0x0005e2000c10110c */
[----:B------:R-:W-:-:S02]  /*5cf0*/  F2FP.SATFINITE.E4M3.F32.PACK_AB_MERGE_C R3, RZ, R50, RZ ;  /* 0x00000032ff03723e */ /* 0x000fc400048070ff */
[----:B-1----:R-:W-:-:S03]  /*5d00*/  F2FP.SATFINITE.E4M3.F32.PACK_AB_MERGE_C R7, RZ, R54, RZ ;  /* 0x00000036ff07723e */ /* 0x002fc600048070ff */
[----:B------:R2:W-:Y:S01]  /*5d10*/  @!P5 STG.E.U8 desc[UR12][R10.64+0x30], R3 ;  /* 0x000030030a00d986 */ /* 0x0005e2000c10110c */
[----:B0-----:R-:W-:-:S03]  /*5d20*/  F2FP.SATFINITE.E4M3.F32.PACK_AB_MERGE_C R13, RZ, R2, RZ ;  /* 0x00000002ff0d723e */ /* 0x001fc600048070ff */
[----:B------:R2:W-:Y:S04]  /*5d30*/  @!P4 STG.E.U8 desc[UR12][R10.64+0x31], R51 ;  /* 0x000031330a00c986 */ /* 0x0005e8000c10110c */
[----:B------:R2:W-:Y:S04]  /*5d40*/  @!P3 STG.E.U8 desc[UR12][R8.64+0x38], R5 ;  /* 0x000038050800b986 */ /* 0x0005e8000c10110c */
[----:B------:R2:W-:Y:S04]  /*5d50*/  @!P1 STG.E.U8 desc[UR12][R8.64+0x39], R53 ;  /* 0x0000393508009986 */ /* 0x0005e8000c10110c */
[----:B------:R2:W-:Y:S01]  /*5d60*/  @!P6 STG.E.U8 desc[UR12][R10.64+0x38], R7 ;  /* 0x000038070a00e986 */ /* 0x0005e2000c10110c */
[----:B------:R-:W-:Y:S05]  /*5d70*/  @P0 EXIT ;  /* 0x000000000000094d */ /* 0x000fea0003800000 */
[----:B------:R-:W-:Y:S01]  /*5d80*/  STG.E.U8 desc[UR12][R10.64+0x39], R13 ;  /* 0x0000390d0a007986 */ /* 0x000fe2000c10110c */
[----:B------:R-:W-:Y:S05]  /*5d90*/  EXIT ;  /* 0x000000000000794d */ /* 0x000fea0003800000 */
.L_x_10:
[----:B------:R-:W-:-:S13]  /*5da0*/  ISETP.NE.AND P0, PT, R8, RZ, PT ;  /* 0x000000ff0800720c */ /* 0x000fda0003f05270 */
[----:B------:R-:W-:Y:S05]  /*5db0*/  @P0 EXIT ;  /* 0x000000000000094d */ /* 0x000fea0003800000 */
[----:B------:R-:W-:Y:S01]  /*5dc0*/  ELECT P0, URZ, PT ;  /* 0x00000000003f782f */ /* 0x000fe20003800000 */
[----:B------:R-:W-:-:S12]  /*5dd0*/  BSSY B0, `(.L_x_151) ;  /* 0x000006f000007945 */ /* 0x000fd80003800000 */
[----:B------:R-:W-:Y:S05]  /*5de0*/  @!P0 BRA `(.L_x_152) ;  /* 0x0000000400b48947 */ /* 0x000fea0003800000 */
[----:B------:R-:W-:-:S13]  /*5df0*/  ISETP.GE.AND P0, PT, R5, 0x1, PT ;  /* 0x000000010500780c */ /* 0x000fda0003f06270 */
[----:B------:R-:W-:Y:S05]  /*5e00*/  @!P0 BRA `(.L_x_152) ;  /* 0x0000000400ac8947 */ /* 0x000fea0003800000 */
[----:B---3-5:R-:W0:Y:S01]  /*5e10*/  S2R R0, SR_CTAID.X ;  /* 0x0000000000007919 */ /* 0x028e220000002500 */
[----:B------:R-:W-:Y:S01]  /*5e20*/  ULDC UR4, c[0x0][0x384] ;  /* 0x0000e10000047ab9 */ /* 0x000fe20000000800 */
[----:B------:R-:W-:Y:S01]  /*5e30*/  LOP3.LUT P0, RZ, R13, 0x1f, RZ, 0xc0, !PT ;  /* 0x0000001f0dff7812 */ /* 0x000fe2000780c0ff */
[----:B------:R-:W-:Y:S01]  /*5e40*/  IMAD R12, R6, R7, RZ ;  /* 0x00000007060c7224 */ /* 0x000fe200078e02ff */
[----:B------:R-:W1:Y:S01]  /*5e50*/  S2R R11, SR_CTAID.Y ;  /* 0x00000000000b7919 */ /* 0x000e620000002600 */
[----:B------:R-:W-:Y:S01]  /*5e60*/  ULDC UR5, c[0x0][0x388] ;  /* 0x0000e20000057ab9 */ /* 0x000fe20000000800 */
[C---:B------:R-:W-:Y:S01]  /*5e70*/  ISETP.NE.AND P1, PT, R3.reuse, RZ, PT ;  /* 0x000000ff0300720c */ /* 0x040fe20003f25270 */
[----:B------:R-:W-:Y:S01]  /*5e80*/  IMAD.MOV.U32 R2, RZ, RZ, RZ ;  /* 0x000000ffff027224 */ /* 0x000fe200078e00ff */
[----:B------:R-:W-:Y:S01]  /*5e90*/  ISETP.NE.OR P0, PT, R3, RZ, !P0 ;  /* 0x000000ff0300720c */ /* 0x000fe20004705670 */
[----:B------:R-:W-:Y:S01]  /*5ea0*/  IMAD.MOV.U32 R6, RZ, RZ, 0x1 ;  /* 0x00000001ff067424 */ /* 0x000fe200078e00ff */
[----:B------:R-:W-:Y:S01]  /*5eb0*/  LOP3.LUT R20, R4, 0x2, RZ, 0xfc, !PT ;  /* 0x0000000204147812 */ /* 0x000fe200078efcff */
[----:B------:R-:W-:-:S02]  /*5ec0*/  IMAD.MOV.U32 R8, RZ, RZ, RZ ;  /* 0x000000ffff087224 */ /* 0x000fc400078e00ff */
[----:B------:R-:W-:Y:S02]  /*5ed0*/  IMAD.MOV.U32 R7, RZ, RZ, RZ ;  /* 0x000000ffff077224 */ /* 0x000fe400078e00ff */
[----:B------:R-:W-:Y:S02]  /*5ee0*/  IMAD.MOV.U32 R10, RZ, RZ, RZ ;  /* 0x000000ffff0a7224 */ /* 0x000fe400078e00ff */
[----:B------:R-:W-:Y:S02]  /*5ef0*/  IMAD R3, R9, R12, 0x1 ;  /* 0x0000000109037424 */ /* 0x000fe400078e020c */
[----:B0-----:R-:W-:-:S04]  /*5f00*/  IMAD.SHL.U32 R18, R0, 0x80, RZ ;  /* 0x0000008000127824 */ /* 0x001fc800078e00ff */
[----:B------:R-:W-:-:S04]  /*5f10*/  IMAD.HI.U32 R0, R18, UR4, RZ ;  /* 0x0000000412007c27 */ /* 0x000fc8000f8e00ff */
[----:B-1----:R-:W-:Y:S01]  /*5f20*/  IMAD.SHL.U32 R19, R11, 0x40, RZ ;  /* 0x000000400b137824 */ /* 0x002fe200078e00ff */
[----:B------:R-:W-:-:S07]  /*5f30*/  SHF.R.U32.HI R0, RZ, UR5, R0 ;  /* 0x00000005ff007c19 */ /* 0x000fce0008011600 */
.L_x_156:
[----:B------:R-:W0:Y:S01]  /*5f40*/  S2R R12, SR_CgaCtaId ;  /* 0x00000000000c7919 */ /* 0x000e220000008800 */
[----:B------:R-:W-:-:S04]  /*5f50*/  MOV R11, 0x400 ;  /* 0x00000400000b7802 */ /* 0x000fc80000000f00 */
[----:B0-----:R-:W-:Y:S02]  /*5f60*/  LEA R21, R12, R11, 0x18 ;  /* 0x0000000b0c157211 */ /* 0x001fe400078ec0ff */
[----:B------:R-:W-:-:S03]  /*5f70*/  SHF.L.U32 R11, R6, 0x1f, RZ ;  /* 0x0000001f060b7819 */ /* 0x000fc600000006ff */
[----:B------:R-:W-:-:S07]  /*5f80*/  IMAD R12, R2, 0x8, R21 ;  /* 0x00000008020c7824 */ /* 0x000fce00078e0215 */
.L_x_153:
[----:B0-----:R0:W1:Y:S02]  /*5f90*/  SYNCS.PHASECHK.TRANS64.TRYWAIT P2, [R12+URZ+0x37928], R11 ;  /* 0x0379280b0c0075a7 */ /* 0x001064000804017f */
[----:B-1----:R-:W-:Y:S05]  /*5fa0*/  @!P2 NANOSLEEP.SYNCS 0x989680 ;  /* 0x009896800000a95d */ /* 0x002fea0003900000 */
[----:B------:R-:W1:Y:S02]  /*5fb0*/  @!P2 SYNCS.PHASECHK.TRANS64 P2, [R12+URZ+0x37928], R11 ;  /* 0x0379280b0c00a5a7 */ /* 0x000e64000804007f */
[----:B-1----:R-:W-:Y:S05]  /*5fc0*/  @!P2 BRA `(.L_x_153) ;  /* 0xfffffffc00f0a947 */ /* 0x002fea000383ffff */
[----:B0-----:R-:W0:Y:S02]  /*5fd0*/  @!P1 LDC R11, c[0x0][0x500] ;  /* 0x00014000ff0b9b82 */ /* 0x001e240000000800 */
[----:B0-----:R0:W-:Y:S02]  /*5fe0*/  @!P1 SYNCS.ARRIVE.TRANS64 RZ, [R12+URZ+0x37800], R11 ;  /* 0x0378000b0cff99a7 */ /* 0x0011e4000800003f */
[----:B0-----:R-:W-:-:S04]  /*5ff0*/  PRMT R11, R20, 0x9910, RZ ;  /* 0x00009910140b7816 */ /* 0x001fc800000000ff */
[----:B------:R-:W-:-:S13]  /*6000*/  ISETP.NE.AND P2, PT, R11, 0x2, PT ;  /* 0x000000020b00780c */ /* 0x000fda0003f45270 */
[----:B------:R-:W-:Y:S05]  /*6010*/  @P2 BRA `(.L_x_154) ;  /* 0x0000000000042947 */ /* 0x000fea0003800000 */
[----:B------:R-:W-:Y:S01]  /*6020*/  BPT.TRAP 0x1 ;  /* 0x000000040000795c */ /* 0x000fe20000300000 */
.L_x_154:
[----:B------:R-:W-:Y:S05]  /*6030*/  @P0 BRA `(.L_x_155) ;  /* 0x0000000000040947 */ /* 0x000fea0003800000 */
[----:B------:R-:W-:Y:S01]  /*6040*/  BPT.TRAP 0x1 ;  /* 0x000000040000795c */ /* 0x000fe20000300000 */
.L_x_155:
[----:B------:R-:W0:Y:S01]  /*6050*/  LDC R13, c[0x0][0x380] ;  /* 0x0000e000ff0d7b82 */ /* 0x000e220000000800 */
[----:B------:R-:W-:Y:S01]  /*6060*/  R2UR UR4, R0 ;  /* 0x00000000000472ca */ /* 0x000fe200000e0000 */
[----:B------:R-:W-:Y:S01]  /*6070*/  ULDC UR20, c[0x0][0x38c] ;  /* 0x0000e30000147ab9 */ /* 0x000fe20000000800 */
[----:B------:R-:W-:Y:S01]  /*6080*/  R2UR UR5, R18 ;  /* 0x00000000120572ca */ /* 0x000fe200000e0000 */
[----:B------:R-:W-:Y:S01]  /*6090*/  UISETP.NE.AND UP0, UPT, UR20, 0x1, UPT ;  /* 0x000000011400788c */ /* 0x000fe2000bf05270 */
[----:B------:R-:W-:Y:S01]  /*60a0*/  R2UR UR17, R12 ;  /* 0x000000000c1172ca */ /* 0x000fe200000e0000 */
[C---:B------:R-:W-:Y:S01]  /*60b0*/  VIADD R12, R10.reuse, 0x1 ;  /* 0x000000010a0c7836 */ /* 0x040fe20000000000 */
[----:B------:R-:W-:Y:S01]  /*60c0*/  R2UR UR18, R10 ;  /* 0x000000000a1272ca */ /* 0x000fe200000e0000 */
[----:B------:R-:W1:Y:S01]  /*60d0*/  LDC.64 R14, c[0x0][0x3b8] ;  /* 0x0000ee00ff0e7b82 */ /* 0x000e620000000a00 */
[----:B------:R-:W-:Y:S01]  /*60e0*/  R2UR UR9, R21 ;  /* 0x00000000150972ca */ /* 0x000fe200000e0000 */
[----:B------:R-:W-:Y:S01]  /*60f0*/  VIADD R3, R3, 0xffffffff ;  /* 0xffffffff03037836 */ /* 0x000fe20000000000 */
[----:B------:R-:W-:Y:S01]  /*6100*/  R2UR UR16, R2 ;  /* 0x00000000021072ca */ /* 0x000fe200000e0000 */
[----:B------:R-:W-:Y:S01]  /*6110*/  ULDC.64 UR24, c[0x0][0x198] ;  /* 0x0000660000187ab9 */ /* 0x000fe20000000a00 */
[----:B------:R-:W-:Y:S01]  /*6120*/  R2UR UR12, R7 ;  /* 0x00000000070c72ca */ /* 0x000fe200000e0000 */
[----:B------:R-:W-:Y:S01]  /*6130*/  ULDC.64 UR14, c[0x0][0x3b0] ;  /* 0x0000ec00000e7ab9 */ /* 0x000fe20000000a00 */
[----:B------:R-:W-:Y:S01]  /*6140*/  @UP0 ULDC.64 UR10, c[0x0][0x390] ;  /* 0x0000e400000a0ab9 */ /* 0x000fe20000000a00 */
[----:B------:R-:W1:Y:S01]  /*6150*/  LDC.64 R16, c[0x0][0x3d8] ;  /* 0x0000f600ff107b82 */ /* 0x000e620000000a00 */
[----:B------:R-:W-:Y:S01]  /*6160*/  R2UR UR13, R8 ;  /* 0x00000000080d72ca */ /* 0x000fe200000e0000 */
[----:B------:R-:W-:Y:S01]  /*6170*/  ULDC.64 UR22, c[0x0][0x3d0] ;  /* 0x0000f40000167ab9 */ /* 0x000fe20000000a00 */
[----:B------:R-:W-:Y:S01]  /*6180*/  ISETP.GT.AND P5, PT, R3, 0x1, PT ;  /* 0x000000010300780c */ /* 0x000fe20003fa4270 */
[----:B------:R-:W-:-:S02]  /*6190*/  USHF.L.U32 UR18, UR18, 0x5, URZ ;  /* 0x0000000512127899 */ /* 0x000fc4000800063f */
[----:B------:R-:W-:Y:S01]  /*61a0*/  UIADD3 UR17, UR17, 0x37800, URZ ;  /* 0x0003780011117890 */ /* 0x000fe2000fffe03f */
[----:B0-----:R-:W-:Y:S01]  /*61b0*/  ISETP.NE.AND P2, PT, R13, 0x1, PT ;  /* 0x000000010d00780c */ /* 0x001fe20003f45270 */
[----:B------:R-:W-:Y:S01]  /*61c0*/  ULEA UR16, UR16, UR9, 0xc ;  /* 0x0000000910107291 */ /* 0x000fe2000f8e603f */
[----:B------:R-:W-:Y:S01]  /*61d0*/  UMOV UR26, 0x0 ;  /* 0x00000000001a7882 */ /* 0x000fe20000000000 */
[----:B------:R-:W-:-:S03]  /*61e0*/  UMOV UR27, 0x10000000 ;  /* 0x10000000001b7882 */ /* 0x000fc60000000000 */
[----:B------:R-:W-:-:S07]  /*61f0*/  UMOV UR9, UR17 ;  /* 0x0000001100097c82 */ /* 0x000fce0008000000 */
[----:B------:R-:W-:Y:S01]  /*6200*/  @P2 IMAD.U32 R11, RZ, RZ, UR4 ;  /* 0x00000004ff0b2e24 */ /* 0x000fe2000f8e00ff */
[----:B------:R-:W-:Y:S01]  /*6210*/  UIADD3 UR4, UP1, UR24, 0xf0, URZ ;  /* 0x000000f018047890 */ /* 0x000fe2000ff3e03f */
[----:B-1----:R-:W-:Y:S01]  /*6220*/  IMAD R10, R8, R15, R17 ;  /* 0x0000000f080a7224 */ /* 0x002fe200078e0211 */
[----:B------:R-:W-:Y:S02]  /*6230*/  UIADD3 UR24, UP2, UR24, 0x1f0, URZ ;  /* 0x000001f018187890 */ /* 0x000fe4000ff5e03f */
[----:B------:R-:W-:Y:S01]  /*6240*/  @P2 R2UR UR5, R11 ;  /* 0x000000000b0522ca */ /* 0x000fe200000e0000 */
[----:B------:R-:W-:Y:S01]  /*6250*/  IMAD R11, R2, 0x800, R21 ;  /* 0x00000800020b7824 */ /* 0x000fe200078e0215 */
[----:B------:R-:W-:Y:S01]  /*6260*/  ISETP.NE.AND P2, PT, R12, R9, PT ;  /* 0x000000090c00720c */ /* 0x000fe20003f45270 */
[----:B------:R-:W-:-:S03]  /*6270*/  VIADD R2, R2, 0x1 ;  /* 0x0000000102027836 */ /* 0x000fc60000000000 */
[----:B------:R-:W-:Y:S01]  /*6280*/  R2UR UR8, R11 ;  /* 0x000000000b0872ca */ /* 0x000fe200000e0000 */
[----:B------:R-:W-:Y:S01]  /*6290*/  IMAD R11, R7, R14, R16 ;  /* 0x0000000e070b7224 */ /* 0x000fe200078e0210 */
[----:B------:R-:W-:Y:S01]  /*62a0*/  ISETP.NE.AND P4, PT, R2, 0x25, PT ;  /* 0x000000250200780c */ /* 0x000fe20003f85270 */
[----:B------:R-:W0:Y:S03]  /*62b0*/  LDC R14, c[0x0][0x3c8] ;  /* 0x0000f200ff0e7b82 */ /* 0x000e260000000800 */
[----:B------:R-:W-:Y:S01]  /*62c0*/  PRMT R10, R11, 0x40, R10 ;  /* 0x000000400b0a7816 */ /* 0x000fe2000000000a */
[----:B------:R-:W-:Y:S01]  /*62d0*/  UIADD3 UR6, -UR5, URZ, URZ ;  /* 0x0000003f05067290 */ /* 0x000fe2000fffe13f */
[----:B------:R-:W-:Y:S01]  /*62e0*/  VIADD R11, R7, 0x1 ;  /* 0x00000001070b7836 */ /* 0x000fe20000000000 */
[----:B------:R-:W-:Y:S01]  /*62f0*/  UMOV UR21, UR5 ;  /* 0x0000000500157c82 */ /* 0x000fe20008000000 */
[----:B------:R-:W-:Y:S01]  /*6300*/  @P2 IMAD.MOV R11, RZ, RZ, R7 ;  /* 0x000000ffff0b2224 */ /* 0x000fe200078e0207 */
[----:B------:R-:W-:-:S02]  /*6310*/  SEL R7, RZ, 0x1, P4 ;  /* 0x00000001ff077807 */ /* 0x000fc40002000000 */
[----:B------:R-:W-:Y:S01]  /*6320*/  IMAD R13, R13, UR6, R18 ;  /* 0x000000060d0d7c24 */ /* 0x000fe2000f8e0212 */
[----:B------:R-:W-:Y:S01]  /*6330*/  UIMAD.WIDE.U32 UR6, UR5, UR10, URZ ;  /* 0x0000000a050672a5 */ /* 0x000fe2000f8e003f */
[----:B------:R-:W-:Y:S01]  /*6340*/  LOP3.LUT R6, R6, R7, RZ, 0x3c, !PT ;  /* 0x0000000706067212 */ /* 0x000fe200078e3cff */
[----:B------:R-:W-:Y:S01]  /*6350*/  UIADD3 UR8, UR8, 0x25000, URZ ;  /* 0x0002500008087890 */ /* 0x000fe2000fffe03f */
[----:B------:R-:W-:Y:S01]  /*6360*/  SEL R2, R2, RZ, P4 ;  /* 0x000000ff02027207 */ /* 0x000fe20002000000 */
[----:B------:R-:W-:Y:S01]  /*6370*/  @UP0 USHF.R.U32.HI UR21, URZ, UR11, UR7 ;  /* 0x0000000b3f150299 */ /* 0x000fe20008011607 */
[----:B------:R-:W-:Y:S01]  /*6380*/  R2UR UR19, R13 ;  /* 0x000000000d1372ca */ /* 0x000fe200000e0000 */
[----:B------:R-:W-:Y:S01]  /*6390*/  UMOV UR10, UR18 ;  /* 0x00000012000a7c82 */ /* 0x000fe20008000000 */
[----:B------:R-:W-:Y:S01]  /*63a0*/  R2UR UR7, R10 ;  /* 0x000000000a0772ca */ /* 0x000fe200000e0000 */
[----:B------:R-:W-:Y:S01]  /*63b0*/  UIADD3 UR6, -UR21, URZ, URZ ;  /* 0x0000003f15067290 */ /* 0x000fe2000fffe13f */
[----:B------:R-:W-:Y:S01]  /*63c0*/  R2UR UR11, R19 ;  /* 0x00000000130b72ca */ /* 0x000fe200000e0000 */
[----:B------:R-:W-:Y:S01]  /*63d0*/  VIADD R13, R8, 0x1 ;  /* 0x00000001080d7836 */ /* 0x000fe20000000000 */
[----:B------:R-:W-:Y:S01]  /*63e0*/  SEL R10, R12, RZ, P2 ;  /* 0x000000ff0c0a7207 */ /* 0x000fe20001000000 */
[----:B------:R-:W-:Y:S01]  /*63f0*/  UIMAD UR20, UR20, UR6, UR5 ;  /* 0x00000006141472a4 */ /* 0x000fe2000f8e0205 */
[----:B0-----:R-:W-:Y:S01]  /*6400*/  ISETP.NE.AND P3, PT, R11, R14, PT ;  /* 0x0000000e0b00720c */ /* 0x001fe20003f65270 */
[----:B------:R-:W-:-:S02]  /*6410*/  UIADD3.X UR5, URZ, UR25, URZ, UP1, !UPT ;  /* 0x000000193f057290 */ /* 0x000fc40008ffe43f */
[----:B------:R-:W-:Y:S01]  /*6420*/  UIMAD UR20, UR20, UR15, UR23 ;  /* 0x0000000f141472a4 */ /* 0x000fe2000f8e0217 */
[----:B------:R-:W-:Y:S01]  /*6430*/  SEL R7, R11, RZ, P3 ;  /* 0x000000ff0b077207 */ /* 0x000fe20001800000 */
[----:B------:R-:W-:Y:S02]  /*6440*/  UIMAD UR19, UR19, UR14, UR22 ;  /* 0x0000000e131372a4 */ /* 0x000fe4000f8e0216 */
[----:B------:R-:W-:Y:S02]  /*6450*/  UPRMT UR6, UR7, 0x5410, URZ ;  /* 0x0000541007067896 */ /* 0x000fe4000800003f */
[----:B------:R-:W-:-:S04]  /*6460*/  UIADD3.X UR25, URZ, UR25, URZ, UP2, !UPT ;  /* 0x000000193f197290 */ /* 0x000fc800097fe43f */
[----:B------:R-:W-:-:S03]  /*6470*/  @P3 IMAD.MOV R13, RZ, RZ, R8 ;  /* 0x000000ffff0d3224 */ /* 0x000fc600078e0208 */
[----:B------:R0:W-:Y:S01]  /*6480*/  UTMALDG.4D.IM2COL [UR16], [UR4], UR6 ;  /* 0x00000010040073b4 */ /* 0x0001e20008058006 */
[----:B------:R-:W-:Y:S01]  /*6490*/  IMAD.MOV.U32 R8, RZ, RZ, R13 ;  /* 0x000000ffff087224 */ /* 0x000fe200078e000d */
[----:B------:R0:W-:Y:S02]  /*64a0*/  UTMALDG.4D [UR8], [UR24], desc[UR26] ;  /* 0x00001a08180075b4 */ /* 0x0001e40008019000 */
[----:B0-----:R-:W-:Y:S05]  /*64b0*/  @P5 BRA `(.L_x_156) ;  /* 0xfffffff800a05947 */ /* 0x001fea000383ffff */
.L_x_152:
[----:B------:R-:W-:Y:S05]  /*64c0*/  BSYNC B0 ;  /* 0x0000000000007941 */ /* 0x000fea0003800000 */
.L_x_151:
[----:B------:R-:W-:Y:S01]  /*64d0*/  ISETP.GE.U32.AND P0, PT, R5, 0x25, PT ;  /* 0x000000250500780c */ /* 0x000fe20003f06070 */
[----:B------:R-:W-:-:S12]  /*64e0*/  IMAD.MOV.U32 R6, RZ, RZ, 0x1 ;  /* 0x00000001ff067424 */ /* 0x000fd800078e00ff */
[----:B------:R-:W-:Y:S05]  /*64f0*/  @!P0 BRA `(.L_x_157) ;  /* 0x00000000001c8947 */ /* 0x000fea0003800000 */
[----:B-----5:R-:W-:-:S04]  /*6500*/  IMAD.WIDE.U32 R2, R5, -0x45306eb3, RZ ;  /* 0xbacf914d05027825 */ /* 0x020fc800078e00ff */
[----:B------:R-:W-:-:S05]  /*6510*/  IMAD.IADD R2, R5, 0x1, -R3 ;  /* 0x0000000105027824 */ /* 0x000fca00078e0a03 */
[----:B------:R-:W-:-:S04]  /*6520*/  LEA.HI R2, R2, R3, RZ, 0x1f ;  /* 0x0000000302027211 */ /* 0x000fc800078ff8ff */
[----:B------:R-:W-:-:S04]  /*6530*/  SHF.R.U32.HI R2, RZ, 0x5, R2 ;  /* 0x00000005ff027819 */ /* 0x000fc80000011602 */
[----:B------:R-:W-:-:S04]  /*6540*/  LOP3.LUT R2, R2, 0x1, RZ, 0xc0, !PT ;  /* 0x0000000102027812 */ /* 0x000fc800078ec0ff */
[----:B------:R-:W-:-:S04]  /*6550*/  ISETP.NE.U32.AND P0, PT, R2, 0x1, PT ;  /* 0x000000010200780c */ /* 0x000fc80003f05070 */
[----:B------:R-:W-:-:S09]  /*6560*/  SEL R6, RZ, 0x1, !P0 ;  /* 0x00000001ff067807 */ /* 0x000fd20004000000 */
.L_x_157:
[----:B------:R-:W-:Y:S05]  /*6570*/  WARPSYNC.ALL ;  /* 0x0000000000007948 */ /* 0x000fea0003800000 */
[----:B------:R-:W-:-:S13]  /*6580*/  ELECT P0, URZ, PT ;  /* 0x00000000003f782f */ /* 0x000fda0003800000 */
[----:B------:R-:W-:Y:S05]  /*6590*/  @!P0 EXIT ;  /* 0x000000000000894d */ /* 0x000fea0003800000 */
[----:B------:R-:W-:-:S04]  /*65a0*/  LOP3.LUT R4, R4, 0x2, RZ, 0xfc, !PT ;  /* 0x0000000204047812 */ /* 0x000fc800078efcff */
[----:B------:R-:W-:-:S13]  /*65b0*/  ISETP.NE.AND P0, PT, R4, 0x3, PT ;  /* 0x000000030400780c */ /* 0x000fda0003f05270 */
[----:B------:R-:W-:Y:S05]  /*65c0*/  @!P0 BRA `(.L_x_158) ;  /* 0x0000000000048947 */ /* 0x000fea0003800000 */
[----:B------:R-:W-:Y:S01]  /*65d0*/  BPT.TRAP 0x1 ;  /* 0x000000040000795c */ /* 0x000fe20000300000 */
.L_x_158:
[----:B------:R-:W0:Y:S01]  /*65e0*/  S2R R7, SR_CgaCtaId ;  /* 0x0000000000077919 */ /* 0x000e220000008800 */
[----:B-----5:R-:W-:Y:S01]  /*65f0*/  IMAD.WIDE.U32 R2, R5, -0x45306eb3, RZ ;  /* 0xbacf914d05027825 */ /* 0x020fe200078e00ff */
[----:B---3--:R-:W-:-:S03]  /*6600*/  MOV R0, 0x400 ;  /* 0x0000040000007802 */ /* 0x008fc60000000f00 */
[----:B------:R-:W-:-:S05]  /*6610*/  IMAD.IADD R2, R5, 0x1, -R3 ;  /* 0x0000000105027824 */ /* 0x000fca00078e0a03 */
[----:B------:R-:W-:Y:S02]  /*6620*/  LEA.HI R2, R2, R3, RZ, 0x1f ;  /* 0x0000000302027211 */ /* 0x000fe400078ff8ff */
[----:B------:R-:W-:Y:S02]  /*6630*/  SHF.L.U32 R3, R6, 0x1f, RZ ;  /* 0x0000001f06037819 */ /* 0x000fe400000006ff */
[----:B------:R-:W-:-:S05]  /*6640*/  SHF.R.U32.HI R2, RZ, 0x5, R2 ;  /* 0x00000005ff027819 */ /* 0x000fca0000011602 */
[----:B------:R-:W-:Y:S01]  /*6650*/  IMAD R5, R2, -0x25, R5 ;  /* 0xffffffdb02057824 */ /* 0x000fe200078e0205 */
[----:B0-----:R-:W-:-:S05]  /*6660*/  LEA R0, R7, R0, 0x18 ;  /* 0x0000000007007211 */ /* 0x001fca00078ec0ff */
[----:B------:R-:W-:-:S04]  /*6670*/  VIADD R0, R0, 0x37928 ;  /* 0x0003792800007836 */ /* 0x000fc80000000000 */
[----:B------:R-:W-:-:S07]  /*6680*/  IMAD R2, R5, 0x8, R0 ;  /* 0x0000000805027824 */ /* 0x000fce00078e0200 */
.L_x_159:
[----:B0-----:R0:W1:Y:S02]  /*6690*/  SYNCS.PHASECHK.TRANS64.TRYWAIT P0, [R2+URZ], R3 ;  /* 0x00000003020075a7 */ /* 0x001064000800017f */
[----:B-1----:R-:W-:Y:S05]  /*66a0*/  @!P0 NANOSLEEP.SYNCS 0x989680 ;  /* 0x009896800000895d */ /* 0x002fea0003900000 */
[----:B------:R-:W1:Y:S02]  /*66b0*/  @!P0 SYNCS.PHASECHK.TRANS64 P0, [R2+URZ], R3 ;  /* 0x00000003020085a7 */ /* 0x000e64000800007f */
[----:B-1----:R-:W-:Y:S05]  /*66c0*/  @!P0 BRA `(.L_x_159) ;  /* 0xfffffffc00f08947 */ /* 0x002fea000383ffff */
[----:B------:R-:W-:-:S05]  /*66d0*/  VIADD R5, R5, 0x1 ;  /* 0x0000000105057836 */ /* 0x000fca0000000000 */
[----:B------:R-:W-:-:S04]  /*66e0*/  ISETP.NE.AND P0, PT, R5, 0x25, PT ;  /* 0x000000250500780c */ /* 0x000fc80003f05270 */
[----:B0-----:R-:W-:Y:S02]  /*66f0*/  SEL R3, RZ, 0x1, P0 ;  /* 0x00000001ff037807 */ /* 0x001fe40000000000 */
[----:B------:R-:W-:Y:S02]  /*6700*/  SEL R5, R5, RZ, P0 ;  /* 0x000000ff05057207 */ /* 0x000fe40000000000 */
[----:B------:R-:W-:-:S03]  /*6710*/  LOP3.LUT R7, R6, R3, RZ, 0x3c, !PT ;  /* 0x0000000306077212 */ /* 0x000fc600078e3cff */
[----:B------:R-:W-:Y:S01]  /*6720*/  IMAD R2, R5, 0x8, R0 ;  /* 0x0000000805027824 */ /* 0x000fe200078e0200 */
[----:B------:R-:W-:-:S07]  /*6730*/  SHF.L.U32 R3, R7, 0x1f, RZ ;  /* 0x0000001f07037819 */ /* 0x000fce00000006ff */
.L_x_160:
        /* <DEDUP_REMOVED lines=11> */
.L_x_161:
        /* <DEDUP_REMOVED lines=11> */
.L_x_162:
        /* <DEDUP_REMOVED lines=11> */
.L_x_163:
        /* <DEDUP_REMOVED lines=11> */
.L_x_164:
        /* <DEDUP_REMOVED lines=11> */
.L_x_165:
        /* <DEDUP_REMOVED lines=11> */
.L_x_166:
        /* <DEDUP_REMOVED lines=11> */
.L_x_167:
        /* <DEDUP_REMOVED lines=11> */
.L_x_168:
        /* <DEDUP_REMOVED lines=11> */
.L_x_169:
        /* <DEDUP_REMOVED lines=11> */
.L_x_170:
        /* <DEDUP_REMOVED lines=11> */
.L_x_171:
        /* <DEDUP_REMOVED lines=11> */
.L_x_172:
        /* <DEDUP_REMOVED lines=11> */
.L_x_173:
        /* <DEDUP_REMOVED lines=11> */
.L_x_174:
        /* <DEDUP_REMOVED lines=11> */
.L_x_175:
        /* <DEDUP_REMOVED lines=11> */
.L_x_176:
        /* <DEDUP_REMOVED lines=11> */
.L_x_177:
        /* <DEDUP_REMOVED lines=11> */
.L_x_178:
        /* <DEDUP_REMOVED lines=11> */
.L_x_179:
        /* <DEDUP_REMOVED lines=11> */
.L_x_180:
        /* <DEDUP_REMOVED lines=11> */
.L_x_181:
        /* <DEDUP_REMOVED lines=11> */
.L_x_182:
        /* <DEDUP_REMOVED lines=11> */
.L_x_183:
        /* <DEDUP_REMOVED lines=11> */
.L_x_184:
        /* <DEDUP_REMOVED lines=11> */
.L_x_185:
        /* <DEDUP_REMOVED lines=11> */
.L_x_186:
        /* <DEDUP_REMOVED lines=11> */
.L_x_187:
        /* <DEDUP_REMOVED lines=11> */
.L_x_188:
        /* <DEDUP_REMOVED lines=11> */
.L_x_189:
        /* <DEDUP_REMOVED lines=11> */
.L_x_190:
        /* <DEDUP_REMOVED lines=11> */
.L_x_191:
        /* <DEDUP_REMOVED lines=11> */
.L_x_192:
        /* <DEDUP_REMOVED lines=11> */
.L_x_193:
        /* <DEDUP_REMOVED lines=11> */
.L_x_194:
        /* <DEDUP_REMOVED lines=11> */
.L_x_195:
[----:B0-----:R0:W1:Y:S02]  /*7f50*/  SYNCS.PHASECHK.TRANS64.TRYWAIT P0, [R5+URZ], R0 ;  /* 0x00000000050075a7 */ /* 0x001064000800017f */
[----:B-1----:R-:W-:Y:S05]  /*7f60*/  @!P0 NANOSLEEP.SYNCS 0x989680 ;  /* 0x009896800000895d */ /* 0x002fea0003900000 */
[----:B------:R-:W1:Y:S02]  /*7f70*/  @!P0 SYNCS.PHASECHK.TRANS64 P0, [R5+URZ], R0 ;  /* 0x00000000050085a7 */ /* 0x000e64000800007f */
[----:B-1----:R-:W-:Y:S05]  /*7f80*/  @P0 EXIT ;  /* 0x000000000000094d */ /* 0x002fea0003800000 */
[----:B------:R-:W-:Y:S05]  /*7f90*/  BRA `(.L_x_195) ;  /* 0xfffffffc00ec7947 */ /* 0x000fea000383ffff */
.L_x_196:
[----:B------:R-:W-:-:S00]  /*7fa0*/  BRA `(.L_x_196) ;  /* 0xfffffffc00fc7947 */ /* 0x000fc0000383ffff */
[----:B------:R-:W-:-:S00]  /*7fb0*/  NOP ;  /* 0x0000000000007918 */ /* 0x000fc00000000000 */
        /* <DEDUP_REMOVED lines=12> */
.L_x_197:


//--------------------- .nv.shared._ZN7cutlass13device_kernelINS_4conv6kernel13ConvUniversalINS1_16ConvProblemShapeILNS1_8OperatorE0ELi2EEENS1_10collective14CollectiveConvINS1_46MainloopSm90TmaGmmaWarpSpecializedImplicitGemmILS5_0ELi37ELi2EN4cute5tupleIJNSA_1CILi1EEESD_SD_EEENS1_36KernelImplicitTmaWarpSpecializedSm90ELi1EEENSB_IJNSC_ILi128EEENSC_ILi64EEENSB_IJNSC_ILi32EEEEEEEEENS_12float_e4m3_tESM_NSA_8TiledMMAINSA_8MMA_AtomIJNSA_4SM904GMMA30MMA_64x64x32_F32E4M3E4M3_SS_TNILNSQ_7ScaleInE1ELSS_1EEEEEENSA_6LayoutISE_NSB_IJNSC_ILi0EEESW_SW_EEEEENSB_IJNSA_10UnderscoreESZ_SZ_EEEEENS7_6detail26Sm90ImplicitGemmTileTraitsINSA_20SM90_TMA_LOAD_IM2COLENSA_14ComposedLayoutINSA_7SwizzleILi1ELi4ELi3EEENSA_18smem_ptr_flag_bitsILi8EEENSV_INSB_IJNSB_IJNSC_ILi8EEENSC_ILi16EEEEEENSB_IJSJ_SD_EEENSB_IJSD_NSC_ILi37EEEEEEEEENSB_IJNSB_IJSJ_NSC_ILi256EEEEEENSB_IJSD_SW_EEENSB_IJSW_NSC_ILi4096EEEEEEEEEEEEEvEENS13_INSA_13SM90_TMA_LOADENS15_IS17_S19_NSV_INSB_IJNSB_IJS1A_S1A_EEES1D_S1F_EEENSB_IJS1I_S1J_NSB_IJSW_NSC_ILi2048EEEEEEEEEEEEEvEEEENS_8epilogue10collective6detail29Sm90TmaWarpSpecializedAdapterINS21_15DefaultEpilogueISM_NSB_IJNSB_IJlllEEESD_SW_EEES26_NS20_6thread17LinearCombinationISM_Li1EffLNS27_9ScaleType4KindE0ELNS_15FloatRoundStyleE2ESM_EENS_4gemm15EpilogueDefaultEEEEEvvEEEEvNT_6ParamsE --------------------------
	.section	.nv.shared._ZN7cutlass13device_kernelINS_4conv6kernel13ConvUniversalINS1_16ConvProblemShapeILNS1_8OperatorE0ELi2EEENS1_10collective14CollectiveConvINS1_46MainloopSm90TmaGmmaWarpSpecializedImplicitGemmILS5_0ELi37ELi2EN4cute5tupleIJNSA_1CILi1EEESD_SD_EEENS1_36KernelImplicitTmaWarpSpecializedSm90ELi1EEENSB_IJNSC_ILi128EEENSC_ILi64EEENSB_IJNSC_ILi32EEEEEEEEENS_12float_e4m3_tESM_NSA_8TiledMMAINSA_8MMA_AtomIJNSA_4SM904GMMA30MMA_64x64x32_F32E4M3E4M3_SS_TNILNSQ_7ScaleInE1ELSS_1EEEEEENSA_6LayoutISE_NSB_IJNSC_ILi0EEESW_SW_EEEEENSB_IJNSA_10UnderscoreESZ_SZ_EEEEENS7_6detail26Sm90ImplicitGemmTileTraitsINSA_20SM90_TMA_LOAD_IM2COLENSA_14ComposedLayoutINSA_7SwizzleILi1ELi4ELi3EEENSA_18smem_ptr_flag_bitsILi8EEENSV_INSB_IJNSB_IJNSC_ILi8EEENSC_ILi16EEEEEENSB_IJSJ_SD_EEENSB_IJSD_NSC_ILi37EEEEEEEEENSB_IJNSB_IJSJ_NSC_ILi256EEEEEENSB_IJSD_SW_EEENSB_IJSW_NSC_ILi4096EEEEEEEEEEEEEvEENS13_INSA_13SM90_TMA_LOADENS15_IS17_S19_NSV_INSB_IJNSB_IJS1A_S1A_EEES1D_S1F_EEENSB_IJS1I_S1J_NSB_IJSW_NSC_ILi2048EEEEEEEEEEEEEvEEEENS_8epilogue10collective6detail29Sm90TmaWarpSpecializedAdapterINS21_15DefaultEpilogueISM_NSB_IJNSB_IJlllEEESD_SW_EEES26_NS20_6thread17LinearCombinationISM_Li1EffLNS27_9ScaleType4KindE0ELNS_15FloatRoundStyleE2ESM_EENS_4gemm15EpilogueDefaultEEEEEvvEEEEvNT_6ParamsE,"aw",@nobits
	.sectionflags	@""
	.align	16
	.zero		1024


//--------------------- .nv.shared.reserved.0     --------------------------
	.section	.nv.shared.reserved.0,"aw",@nobits
	.weak		__nv_reservedSMEM_offset_0_alias
	.size		__nv_reservedSMEM_offset_0_alias, 0, 0
	.other		__nv_reservedSMEM_offset_0_alias,@"STO_CUDA_RESERVED_SHARED STV_DEFAULT"
__nv_reservedSMEM_offset_0_alias:
	.zero		0


//--------------------- .nv.global                --------------------------
	.section	.nv.global,"aw",@nobits
.nv.global:
	.type		_ZN39_INTERNAL_a0fa7b0a_4_k_cu_99fdae4c_27524cute1_E,@object
	.size		_ZN39_INTERNAL_a0fa7b0a_4_k_cu_99fdae4c_27524cute1_E,(_ZN39_INTERNAL_a0fa7b0a_4_k_cu_99fdae4c_27524cuda3std3__45__cpo6cbeginE - _ZN39_INTERNAL_a0fa7b0a_4_k_cu_99fdae4c_27524cute1_E)
_ZN39_INTERNAL_a0fa7b0a_4_k_cu_99fdae4c_27524cute1_E:
	.zero		1
	.type		_ZN39_INTERNAL_a0fa7b0a_4_k_cu_99fdae4c_27524cuda3std3__45__cpo6cbeginE,@object
	.size		_ZN39_INTERNAL_a0fa7b0a_4_k_cu_99fdae4c_27524cuda3std3__45__cpo6cbeginE,(_ZN39_INTERNAL_a0fa7b0a_4_k_cu_99fdae4c_27524cuda3std3__48in_placeE - _ZN39_INTERNAL_a0fa7b0a_4_k_cu_99fdae4c_27524cuda3std3__45__cpo6cbeginE)
_ZN39_INTERNAL_a0fa7b0a_4_k_cu_99fdae4c_27524cuda3std3__45__cpo6cbeginE:
	.zero		1
	.type		_ZN39_INTERNAL_a0fa7b0a_4_k_cu_99fdae4c_27524cuda3std3__48in_placeE,@object
	.size		_ZN39_INTERNAL_a0fa7b0a_4_k_cu_99fdae4c_27524cuda3std3__48in_placeE,(_ZN39_INTERNAL_a0fa7b0a_4_k_cu_99fdae4c_27524cuda3std6ranges3__45__cpo9iter_moveE - _ZN39_INTERNAL_a0fa7b0a_4_k_cu_99fdae4c_27524cuda3std3__48in_placeE)
_ZN39_INTERNAL_a0fa7b0a_4_k_cu_99fdae4c_27524cuda3std3__48in_placeE:
	.zero		1
	.type		_ZN39_INTERNAL_a0fa7b0a_4_k_cu_99fdae4c_27524cuda3std6ranges3__45__cpo9iter_moveE,@object
	.size		_ZN39_INTERNAL_a0fa7b0a_4_k_cu_99fdae4c_27524cuda3std6ranges3__45__cpo9iter_moveE,(_ZN39_INTERNAL_a0fa7b0a_4_k_cu_99fdae4c_27524cuda3std3__45__cpo5beginE - _ZN39_INTERNAL_a0fa7b0a_4_k_cu_99fdae4c_27524cuda3std6ranges3__45__cpo9iter_moveE)
_ZN39_INTERNAL_a0fa7b0a_4_k_cu_99fdae4c_27524cuda3std6ranges3__45__cpo9iter_moveE:
	.zero		1
	.type		_ZN39_INTERNAL_a0fa7b0a_4_k_cu_99fdae4c_27524cuda3std3__45__cpo5beginE,@object
	.size		_ZN39_INTERNAL_a0fa7b0a_4_k_cu_99fdae4c_27524cuda3std3__45__cpo5beginE,(_ZN39_INTERNAL_a0fa7b0a_4_k_cu_99fdae4c_27524cuda3std3__441_GLOBAL__N__a0fa7b0a_4_k_cu_99fdae4c_27526ignoreE - _ZN39_INTERNAL_a0fa7b0a_4_k_cu_99fdae4c_27524cuda3std3__45__cpo5beginE)
_ZN39_INTERNAL_a0fa7b0a_4_k_cu_99fdae4c_27524cuda3std3__45__cpo5beginE:
	.zero		1
	.type		_ZN39_INTERNAL_a0fa7b0a_4_k_cu_99fdae4c_27524cuda3std3__441_GLOBAL__N__a0fa7b0a_4_k_cu_99fdae4c_27526ignoreE,@object
	.size		_ZN39_INTERNAL_a0fa7b0a_4_k_cu_99fdae4c_27524cuda3std3__441_GLOBAL__N__a0fa7b0a_4_k_cu_99fdae4c_27526ignoreE,(_ZN39_INTERNAL_a0fa7b0a_4_k_cu_99fdae4c_27524cute7productE - _ZN39_INTERNAL_a0fa7b0a_4_k_cu_99fdae4c_27524cuda3std3__441_GLOBAL__N__a0fa7b0a_4_k_cu_99fdae4c_27526ignoreE)
_ZN39_INTERNAL_a0fa7b0a_4_k_cu_99fdae4c_27524cuda3std3__441_GLOBAL__N__a0fa7b0a_4_k_cu_99fdae4c_27526ignoreE:
	.zero		1
	.type		_ZN39_INTERNAL_a0fa7b0a_4_k_cu_99fdae4c_27524cute7productE,@object
	.size		_ZN39_INTERNAL_a0fa7b0a_4_k_cu_99fdae4c_27524cute7productE,(_ZN39_INTERNAL_a0fa7b0a_4_k_cu_99fdae4c_27524cuda3std3__45__cpo3endE - _ZN39_INTERNAL_a0fa7b0a_4_k_cu_99fdae4c_27524cute7productE)
_ZN39_INTERNAL_a0fa7b0a_4_k_cu_99fdae4c_27524cute7productE:
	.zero		1
	.type		_ZN39_INTERNAL_a0fa7b0a_4_k_cu_99fdae4c_27524cuda3std3__45__cpo3endE,@object
	.size		_ZN39_INTERNAL_a0fa7b0a_4_k_cu_99fdae4c_27524cuda3std3__45__cpo3endE,(_ZN39_INTERNAL_a0fa7b0a_4_k_cu_99fdae4c_27524cuda3std3__419piecewise_constructE - _ZN39_INTERNAL_a0fa7b0a_4_k_cu_99fdae4c_27524cuda3std3__45__cpo3endE)
_ZN39_INTERNAL_a0fa7b0a_4_k_cu_99fdae4c_27524cuda3std3__45__cpo3endE:
	.zero		1
	.type		_ZN39_INTERNAL_a0fa7b0a_4_k_cu_99fdae4c_27524cuda3std3__419piecewise_constructE,@object
	.size		_ZN39_INTERNAL_a0fa7b0a_4_k_cu_99fdae4c_27524cuda3std3__419piecewise_constructE,(_ZN39_INTERNAL_a0fa7b0a_4_k_cu_99fdae4c_27524cuda3std3__45__cpo4cendE - _ZN39_INTERNAL_a0fa7b0a_4_k_cu_99fdae4c_27524cuda3std3__419piecewise_constructE)
_ZN39_INTERNAL_a0fa7b0a_4_k_cu_99fdae4c_27524cuda3std3__419piecewise_constructE:
	.zero		1
	.type		_ZN39_INTERNAL_a0fa7b0a_4_k_cu_99fdae4c_27524cuda3std3__45__cpo4cendE,@object
	.size		_ZN39_INTERNAL_a0fa7b0a_4_k_cu_99fdae4c_27524cuda3std3__45__cpo4cendE,(_ZN39_INTERNAL_a0fa7b0a_4_k_cu_99fdae4c_27524cuda3std6ranges3__45__cpo4swapE - _ZN39_INTERNAL_a0fa7b0a_4_k_cu_99fdae4c_27524cuda3std3__45__cpo4cendE)
_ZN39_INTERNAL_a0fa7b0a_4_k_cu_99fdae4c_27524cuda3std3__45__cpo4cendE:
	.zero		1
	.type		_ZN39_INTERNAL_a0fa7b0a_4_k_cu_99fdae4c_27524cuda3std6ranges3__45__cpo4swapE,@object
	.size		_ZN39_INTERNAL_a0fa7b0a_4_k_cu_99fdae4c_27524cuda3std6ranges3__45__cpo4swapE,(.L_7 - _ZN39_INTERNAL_a0fa7b0a_4_k_cu_99fdae4c_27524cuda3std6ranges3__45__cpo4swapE)
_ZN39_INTERNAL_a0fa7b0a_4_k_cu_99fdae4c_27524cuda3std6ranges3__45__cpo4swapE:
	.zero		1
.L_7:


//--------------------- .nv.constant0._ZN7cutlass13device_kernelINS_4conv6kernel13ConvUniversalINS1_16ConvProblemShapeILNS1_8OperatorE0ELi2EEENS1_10collective14CollectiveConvINS1_46MainloopSm90TmaGmmaWarpSpecializedImplicitGemmILS5_0ELi37ELi2EN4cute5tupleIJNSA_1CILi1EEESD_SD_EEENS1_36KernelImplicitTmaWarpSpecializedSm90ELi1EEENSB_IJNSC_ILi128EEENSC_ILi64EEENSB_IJNSC_ILi32EEEEEEEEENS_12float_e4m3_tESM_NSA_8TiledMMAINSA_8MMA_AtomIJNSA_4SM904GMMA30MMA_64x64x32_F32E4M3E4M3_SS_TNILNSQ_7ScaleInE1ELSS_1EEEEEENSA_6LayoutISE_NSB_IJNSC_ILi0EEESW_SW_EEEEENSB_IJNSA_10UnderscoreESZ_SZ_EEEEENS7_6detail26Sm90ImplicitGemmTileTraitsINSA_20SM90_TMA_LOAD_IM2COLENSA_14ComposedLayoutINSA_7SwizzleILi1ELi4ELi3EEENSA_18smem_ptr_flag_bitsILi8EEENSV_INSB_IJNSB_IJNSC_ILi8EEENSC_ILi16EEEEEENSB_IJSJ_SD_EEENSB_IJSD_NSC_ILi37EEEEEEEEENSB_IJNSB_IJSJ_NSC_ILi256EEEEEENSB_IJSD_SW_EEENSB_IJSW_NSC_ILi4096EEEEEEEEEEEEEvEENS13_INSA_13SM90_TMA_LOADENS15_IS17_S19_NSV_INSB_IJNSB_IJS1A_S1A_EEES1D_S1F_EEENSB_IJS1I_S1J_NSB_IJSW_NSC_ILi2048EEEEEEEEEEEEEvEEEENS_8epilogue10collective6detail29Sm90TmaWarpSpecializedAdapterINS21_15DefaultEpilogueISM_NSB_IJNSB_IJlllEEESD_SW_EEES26_NS20_6thread17LinearCombinationISM_Li1EffLNS27_9ScaleType4KindE0ELNS_15FloatRoundStyleE2ESM_EENS_4gemm15EpilogueDefaultEEEEEvvEEEEvNT_6ParamsE --------------------------
	.section	.nv.constant0._ZN7cutlass13device_kernelINS_4conv6kernel13ConvUniversalINS1_16ConvProblemShapeILNS1_8OperatorE0ELi2EEENS1_10collective14CollectiveConvINS1_46MainloopSm90TmaGmmaWarpSpecializedImplicitGemmILS5_0ELi37ELi2EN4cute5tupleIJNSA_1CILi1EEESD_SD_EEENS1_36KernelImplicitTmaWarpSpecializedSm90ELi1EEENSB_IJNSC_ILi128EEENSC_ILi64EEENSB_IJNSC_ILi32EEEEEEEEENS_12float_e4m3_tESM_NSA_8TiledMMAINSA_8MMA_AtomIJNSA_4SM904GMMA30MMA_64x64x32_F32E4M3E4M3_SS_TNILNSQ_7ScaleInE1ELSS_1EEEEEENSA_6LayoutISE_NSB_IJNSC_ILi0EEESW_SW_EEEEENSB_IJNSA_10UnderscoreESZ_SZ_EEEEENS7_6detail26Sm90ImplicitGemmTileTraitsINSA_20SM90_TMA_LOAD_IM2COLENSA_14ComposedLayoutINSA_7SwizzleILi1ELi4ELi3EEENSA_18smem_ptr_flag_bitsILi8EEENSV_INSB_IJNSB_IJNSC_ILi8EEENSC_ILi16EEEEEENSB_IJSJ_SD_EEENSB_IJSD_NSC_ILi37EEEEEEEEENSB_IJNSB_IJSJ_NSC_ILi256EEEEEENSB_IJSD_SW_EEENSB_IJSW_NSC_ILi4096EEEEEEEEEEEEEvEENS13_INSA_13SM90_TMA_LOADENS15_IS17_S19_NSV_INSB_IJNSB_IJS1A_S1A_EEES1D_S1F_EEENSB_IJS1I_S1J_NSB_IJSW_NSC_ILi2048EEEEEEEEEEEEEvEEEENS_8epilogue10collective6detail29Sm90TmaWarpSpecializedAdapterINS21_15DefaultEpilogueISM_NSB_IJNSB_IJlllEEESD_SW_EEES26_NS20_6thread17LinearCombinationISM_Li1EffLNS27_9ScaleType4KindE0ELNS_15FloatRoundStyleE2ESM_EENS_4gemm15EpilogueDefaultEEEEEvvEEEEvNT_6ParamsE,"a",@progbits
	.sectionflags	@""
	.align	4
.nv.constant0._ZN7cutlass13device_kernelINS_4conv6kernel13ConvUniversalINS1_16ConvProblemShapeILNS1_8OperatorE0ELi2EEENS1_10collective14CollectiveConvINS1_46MainloopSm90TmaGmmaWarpSpecializedImplicitGemmILS5_0ELi37ELi2EN4cute5tupleIJNSA_1CILi1EEESD_SD_EEENS1_36KernelImplicitTmaWarpSpecializedSm90ELi1EEENSB_IJNSC_ILi128EEENSC_ILi64EEENSB_IJNSC_ILi32EEEEEEEEENS_12float_e4m3_tESM_NSA_8TiledMMAINSA_8MMA_AtomIJNSA_4SM904GMMA30MMA_64x64x32_F32E4M3E4M3_SS_TNILNSQ_7ScaleInE1ELSS_1EEEEEENSA_6LayoutISE_NSB_IJNSC_ILi0EEESW_SW_EEEEENSB_IJNSA_10UnderscoreESZ_SZ_EEEEENS7_6detail26Sm90ImplicitGemmTileTraitsINSA_20SM90_TMA_LOAD_IM2COLENSA_14ComposedLayoutINSA_7SwizzleILi1ELi4ELi3EEENSA_18smem_ptr_flag_bitsILi8EEENSV_INSB_IJNSB_IJNSC_ILi8EEENSC_ILi16EEEEEENSB_IJSJ_SD_EEENSB_IJSD_NSC_ILi37EEEEEEEEENSB_IJNSB_IJSJ_NSC_ILi256EEEEEENSB_IJSD_SW_EEENSB_IJSW_NSC_ILi4096EEEEEEEEEEEEEvEENS13_INSA_13SM90_TMA_LOADENS15_IS17_S19_NSV_INSB_IJNSB_IJS1A_S1A_EEES1D_S1F_EEENSB_IJS1I_S1J_NSB_IJSW_NSC_ILi2048EEEEEEEEEEEEEvEEEENS_8epilogue10collective6detail29Sm90TmaWarpSpecializedAdapterINS21_15DefaultEpilogueISM_NSB_IJNSB_IJlllEEESD_SW_EEES26_NS20_6thread17LinearCombinationISM_Li1EffLNS27_9ScaleType4KindE0ELNS_15FloatRoundStyleE2ESM_EENS_4gemm15EpilogueDefaultEEEEEvvEEEEvNT_6ParamsE:
	.zero		1536


//--------------------- SYMBOLS --------------------------

	.type		.nv.reservedSmem.offset0,@object
	.size		.nv.reservedSmem.offset0,0x4
